//
// Generated by NVIDIA NVVM Compiler
//
// Compiler Build ID: CL-36424714
// Cuda compilation tools, release 13.0, V13.0.88
// Based on NVVM 20.0.0
//

.version 9.0
.target sm_100
.address_size 64

	// .globl	_Z21grouped_conv2d_kernelPKfS0_S0_Pfiiiiiii

.visible .entry _Z21grouped_conv2d_kernelPKfS0_S0_Pfiiiiiii(
	.param .u64 .ptr .align 1 _Z21grouped_conv2d_kernelPKfS0_S0_Pfiiiiiii_param_0,
	.param .u64 .ptr .align 1 _Z21grouped_conv2d_kernelPKfS0_S0_Pfiiiiiii_param_1,
	.param .u64 .ptr .align 1 _Z21grouped_conv2d_kernelPKfS0_S0_Pfiiiiiii_param_2,
	.param .u64 .ptr .align 1 _Z21grouped_conv2d_kernelPKfS0_S0_Pfiiiiiii_param_3,
	.param .u32 _Z21grouped_conv2d_kernelPKfS0_S0_Pfiiiiiii_param_4,
	.param .u32 _Z21grouped_conv2d_kernelPKfS0_S0_Pfiiiiiii_param_5,
	.param .u32 _Z21grouped_conv2d_kernelPKfS0_S0_Pfiiiiiii_param_6,
	.param .u32 _Z21grouped_conv2d_kernelPKfS0_S0_Pfiiiiiii_param_7,
	.param .u32 _Z21grouped_conv2d_kernelPKfS0_S0_Pfiiiiiii_param_8,
	.param .u32 _Z21grouped_conv2d_kernelPKfS0_S0_Pfiiiiiii_param_9,
	.param .u32 _Z21grouped_conv2d_kernelPKfS0_S0_Pfiiiiiii_param_10
)
{
	.reg .pred 	%p<54>;
	.reg .b32 	%r<109>;
	.reg .b32 	%f<56>;
	.reg .b64 	%rd<43>;

	ld.param.u64 	%rd5, [_Z21grouped_conv2d_kernelPKfS0_S0_Pfiiiiiii_param_0];
	ld.param.u64 	%rd6, [_Z21grouped_conv2d_kernelPKfS0_S0_Pfiiiiiii_param_1];
	ld.param.u32 	%r33, [_Z21grouped_conv2d_kernelPKfS0_S0_Pfiiiiiii_param_4];
	ld.param.u32 	%r27, [_Z21grouped_conv2d_kernelPKfS0_S0_Pfiiiiiii_param_5];
	ld.param.u32 	%r28, [_Z21grouped_conv2d_kernelPKfS0_S0_Pfiiiiiii_param_6];
	ld.param.u32 	%r34, [_Z21grouped_conv2d_kernelPKfS0_S0_Pfiiiiiii_param_7];
	ld.param.u32 	%r30, [_Z21grouped_conv2d_kernelPKfS0_S0_Pfiiiiiii_param_8];
	ld.param.u32 	%r31, [_Z21grouped_conv2d_kernelPKfS0_S0_Pfiiiiiii_param_9];
	ld.param.u32 	%r32, [_Z21grouped_conv2d_kernelPKfS0_S0_Pfiiiiiii_param_10];
	cvta.to.global.u64 	%rd1, %rd6;
	cvta.to.global.u64 	%rd2, %rd5;
	mov.u32 	%r35, %ctaid.z;
	mov.u32 	%r36, %ntid.z;
	mov.u32 	%r37, %tid.z;
	mad.lo.s32 	%r1, %r35, %r36, %r37;
	mov.u32 	%r38, %ctaid.y;
	mov.u32 	%r39, %ntid.y;
	mov.u32 	%r40, %tid.y;
	mad.lo.s32 	%r41, %r38, %r39, %r40;
	mov.u32 	%r42, %ctaid.x;
	mov.u32 	%r43, %ntid.x;
	mov.u32 	%r3, %tid.x;
	mad.lo.s32 	%r4, %r42, %r43, %r3;
	setp.ge.s32 	%p2, %r1, %r33;
	setp.ge.s32 	%p3, %r41, %r34;
	or.pred  	%p4, %p2, %p3;
	setp.ge.s32 	%p5, %r4, %r30;
	or.pred  	%p6, %p4, %p5;
	setp.ge.s32 	%p7, %r3, %r31;
	or.pred  	%p8, %p6, %p7;
	@%p8 bra 	$L__BB0_26;
	setp.lt.s32 	%p9, %r32, 1;
	mov.f32 	%f44, 0f00000000;
	@%p9 bra 	$L__BB0_25;
	shr.u32 	%r45, %r32, 1;
	sub.s32 	%r5, %r4, %r45;
	sub.s32 	%r6, %r3, %r45;
	mul.lo.s32 	%r7, %r27, %r1;
	and.b32  	%r8, %r32, 3;
	and.b32  	%r9, %r32, 2147483644;
	and.b32  	%r10, %r32, 1;
	mov.f32 	%f44, 0f00000000;
	mov.b32 	%r105, 0;
$L__BB0_3:
	setp.lt.u32 	%p10, %r32, 4;
	add.s32 	%r47, %r5, %r105;
	setp.gt.s32 	%p11, %r47, -1;
	setp.lt.s32 	%p12, %r47, %r30;
	and.pred  	%p1, %p11, %p12;
	mad.lo.s32 	%r12, %r47, %r31, %r7;
	mul.lo.s32 	%r13, %r105, %r32;
	mov.b32 	%r108, 0;
	@%p10 bra 	$L__BB0_14;
	mov.b32 	%r106, 0;
$L__BB0_5:
	.pragma "nounroll";
	add.s32 	%r15, %r6, %r106;
	setp.gt.s32 	%p13, %r15, -1;
	setp.lt.s32 	%p14, %r15, %r31;
	and.pred  	%p15, %p13, %p14;
	and.pred  	%p16, %p1, %p15;
	not.pred 	%p17, %p16;
	@%p17 bra 	$L__BB0_7;
	div.s32 	%r49, %r27, %r34;
	add.s32 	%r50, %r12, %r15;
	mad.lo.s32 	%r51, %r49, %r41, %r50;
	div.s32 	%r52, %r28, %r34;
	add.s32 	%r53, %r106, %r13;
	mul.lo.s32 	%r54, %r49, %r53;
	mad.lo.s32 	%r55, %r52, %r41, %r54;
	mul.wide.s32 	%rd7, %r51, 4;
	add.s64 	%rd8, %rd2, %rd7;
	ld.global.f32 	%f25, [%rd8];
	mul.wide.s32 	%rd9, %r55, 4;
	add.s64 	%rd10, %rd1, %rd9;
	ld.global.f32 	%f26, [%rd10];
	fma.rn.f32 	%f44, %f25, %f26, %f44;
$L__BB0_7:
	add.s32 	%r16, %r15, 1;
	setp.gt.s32 	%p18, %r16, -1;
	setp.lt.s32 	%p19, %r16, %r31;
	and.pred  	%p20, %p18, %p19;
	and.pred  	%p21, %p1, %p20;
	not.pred 	%p22, %p21;
	@%p22 bra 	$L__BB0_9;
	add.s32 	%r56, %r106, %r13;
	div.s32 	%r57, %r27, %r34;
	add.s32 	%r58, %r12, %r16;
	mad.lo.s32 	%r59, %r57, %r41, %r58;
	div.s32 	%r60, %r28, %r34;
	mad.lo.s32 	%r61, %r57, %r56, %r57;
	mad.lo.s32 	%r62, %r60, %r41, %r61;
	mul.wide.s32 	%rd11, %r59, 4;
	add.s64 	%rd12, %rd2, %rd11;
	ld.global.f32 	%f27, [%rd12];
	mul.wide.s32 	%rd13, %r62, 4;
	add.s64 	%rd14, %rd1, %rd13;
	ld.global.f32 	%f28, [%rd14];
	fma.rn.f32 	%f44, %f27, %f28, %f44;
$L__BB0_9:
	add.s32 	%r17, %r15, 2;
	setp.gt.s32 	%p23, %r17, -1;
	setp.lt.s32 	%p24, %r17, %r31;
	and.pred  	%p25, %p23, %p24;
	and.pred  	%p26, %p1, %p25;
	not.pred 	%p27, %p26;
	@%p27 bra 	$L__BB0_11;
	add.s32 	%r63, %r106, %r13;
	div.s32 	%r64, %r27, %r34;
	add.s32 	%r65, %r12, %r17;
	mad.lo.s32 	%r66, %r64, %r41, %r65;
	div.s32 	%r67, %r28, %r34;
	add.s32 	%r68, %r63, 2;
	mul.lo.s32 	%r69, %r64, %r68;
	mad.lo.s32 	%r70, %r67, %r41, %r69;
	mul.wide.s32 	%rd15, %r66, 4;
	add.s64 	%rd16, %rd2, %rd15;
	ld.global.f32 	%f29, [%rd16];
	mul.wide.s32 	%rd17, %r70, 4;
	add.s64 	%rd18, %rd1, %rd17;
	ld.global.f32 	%f30, [%rd18];
	fma.rn.f32 	%f44, %f29, %f30, %f44;
$L__BB0_11:
	add.s32 	%r18, %r15, 3;
	setp.gt.s32 	%p28, %r18, -1;
	setp.lt.s32 	%p29, %r18, %r31;
	and.pred  	%p30, %p28, %p29;
	and.pred  	%p31, %p1, %p30;
	not.pred 	%p32, %p31;
	@%p32 bra 	$L__BB0_13;
	add.s32 	%r71, %r106, %r13;
	div.s32 	%r72, %r27, %r34;
	add.s32 	%r73, %r12, %r18;
	mad.lo.s32 	%r74, %r72, %r41, %r73;
	div.s32 	%r75, %r28, %r34;
	add.s32 	%r76, %r71, 3;
	mul.lo.s32 	%r77, %r72, %r76;
	mad.lo.s32 	%r78, %r75, %r41, %r77;
	mul.wide.s32 	%rd19, %r74, 4;
	add.s64 	%rd20, %rd2, %rd19;
	ld.global.f32 	%f31, [%rd20];
	mul.wide.s32 	%rd21, %r78, 4;
	add.s64 	%rd22, %rd1, %rd21;
	ld.global.f32 	%f32, [%rd22];
	fma.rn.f32 	%f44, %f31, %f32, %f44;
$L__BB0_13:
	add.s32 	%r106, %r106, 4;
	setp.ne.s32 	%p33, %r106, %r9;
	mov.u32 	%r108, %r9;
	@%p33 bra 	$L__BB0_5;
$L__BB0_14:
	setp.eq.s32 	%p34, %r8, 0;
	@%p34 bra 	$L__BB0_24;
	setp.eq.s32 	%p35, %r8, 1;
	@%p35 bra 	$L__BB0_21;
	add.s32 	%r21, %r6, %r108;
	setp.gt.s32 	%p36, %r21, -1;
	setp.lt.s32 	%p37, %r21, %r31;
	and.pred  	%p38, %p36, %p37;
	and.pred  	%p40, %p1, %p38;
	not.pred 	%p41, %p40;
	@%p41 bra 	$L__BB0_18;
	div.s32 	%r79, %r27, %r34;
	add.s32 	%r80, %r12, %r21;
	mad.lo.s32 	%r81, %r79, %r41, %r80;
	div.s32 	%r82, %r28, %r34;
	add.s32 	%r83, %r108, %r13;
	mul.lo.s32 	%r84, %r79, %r83;
	mad.lo.s32 	%r85, %r82, %r41, %r84;
	mul.wide.s32 	%rd23, %r81, 4;
	add.s64 	%rd24, %rd2, %rd23;
	ld.global.f32 	%f34, [%rd24];
	mul.wide.s32 	%rd25, %r85, 4;
	add.s64 	%rd26, %rd1, %rd25;
	ld.global.f32 	%f35, [%rd26];
	fma.rn.f32 	%f44, %f34, %f35, %f44;
$L__BB0_18:
	add.s32 	%r22, %r21, 1;
	setp.gt.s32 	%p42, %r22, -1;
	setp.lt.s32 	%p43, %r22, %r31;
	and.pred  	%p44, %p42, %p43;
	and.pred  	%p45, %p1, %p44;
	not.pred 	%p46, %p45;
	@%p46 bra 	$L__BB0_20;
	add.s32 	%r86, %r108, %r13;
	div.s32 	%r87, %r27, %r34;
	add.s32 	%r88, %r12, %r22;
	mad.lo.s32 	%r89, %r87, %r41, %r88;
	div.s32 	%r90, %r28, %r34;
	mad.lo.s32 	%r91, %r87, %r86, %r87;
	mad.lo.s32 	%r92, %r90, %r41, %r91;
	mul.wide.s32 	%rd27, %r89, 4;
	add.s64 	%rd28, %rd2, %rd27;
	ld.global.f32 	%f36, [%rd28];
	mul.wide.s32 	%rd29, %r92, 4;
	add.s64 	%rd30, %rd1, %rd29;
	ld.global.f32 	%f37, [%rd30];
	fma.rn.f32 	%f44, %f36, %f37, %f44;
$L__BB0_20:
	add.s32 	%r108, %r108, 2;
$L__BB0_21:
	setp.eq.s32 	%p47, %r10, 0;
	@%p47 bra 	$L__BB0_24;
	add.s32 	%r25, %r6, %r108;
	setp.gt.s32 	%p48, %r25, -1;
	setp.lt.s32 	%p49, %r25, %r31;
	and.pred  	%p50, %p48, %p49;
	and.pred  	%p51, %p1, %p50;
	not.pred 	%p52, %p51;
	@%p52 bra 	$L__BB0_24;
	div.s32 	%r93, %r27, %r34;
	add.s32 	%r94, %r12, %r25;
	mad.lo.s32 	%r95, %r93, %r41, %r94;
	div.s32 	%r96, %r28, %r34;
	add.s32 	%r97, %r108, %r13;
	mul.lo.s32 	%r98, %r93, %r97;
	mad.lo.s32 	%r99, %r96, %r41, %r98;
	mul.wide.s32 	%rd31, %r95, 4;
	add.s64 	%rd32, %rd2, %rd31;
	ld.global.f32 	%f38, [%rd32];
	mul.wide.s32 	%rd33, %r99, 4;
	add.s64 	%rd34, %rd1, %rd33;
	ld.global.f32 	%f39, [%rd34];
	fma.rn.f32 	%f44, %f38, %f39, %f44;
$L__BB0_24:
	add.s32 	%r105, %r105, 1;
	setp.ne.s32 	%p53, %r105, %r32;
	@%p53 bra 	$L__BB0_3;
$L__BB0_25:
	ld.param.u64 	%rd42, [_Z21grouped_conv2d_kernelPKfS0_S0_Pfiiiiiii_param_3];
	ld.param.u64 	%rd41, [_Z21grouped_conv2d_kernelPKfS0_S0_Pfiiiiiii_param_2];
	div.s32 	%r100, %r28, %r34;
	mul.lo.s32 	%r101, %r100, %r41;
	cvta.to.global.u64 	%rd35, %rd41;
	mul.wide.s32 	%rd36, %r101, 4;
	add.s64 	%rd37, %rd35, %rd36;
	ld.global.f32 	%f40, [%rd37];
	add.f32 	%f41, %f44, %f40;
	mad.lo.s32 	%r102, %r28, %r1, %r3;
	mad.lo.s32 	%r103, %r31, %r4, %r102;
	add.s32 	%r104, %r103, %r101;
	cvta.to.global.u64 	%rd38, %rd42;
	mul.wide.s32 	%rd39, %r104, 4;
	add.s64 	%rd40, %rd38, %rd39;
	st.global.f32 	[%rd40], %f41;
$L__BB0_26:
	ret;

}
	// .globl	_Z11relu_kernelPfi
.visible .entry _Z11relu_kernelPfi(
	.param .u64 .ptr .align 1 _Z11relu_kernelPfi_param_0,
	.param .u32 _Z11relu_kernelPfi_param_1
)
{
	.reg .pred 	%p<2>;
	.reg .b32 	%r<6>;
	.reg .b32 	%f<3>;
	.reg .b64 	%rd<5>;

	ld.param.u64 	%rd1, [_Z11relu_kernelPfi_param_0];
	ld.param.u32 	%r2, [_Z11relu_kernelPfi_param_1];
	mov.u32 	%r3, %ctaid.x;
	mov.u32 	%r4, %ntid.x;
	mov.u32 	%r5, %tid.x;
	mad.lo.s32 	%r1, %r3, %r4, %r5;
	setp.ge.s32 	%p1, %r1, %r2;
	@%p1 bra 	$L__BB1_2;
	cvta.to.global.u64 	%rd2, %rd1;
	mul.wide.s32 	%rd3, %r1, 4;
	add.s64 	%rd4, %rd2, %rd3;
	ld.global.f32 	%f1, [%rd4];
	max.f32 	%f2, %f1, 0f00000000;
	st.global.f32 	[%rd4], %f2;
$L__BB1_2:
	ret;

}
	// .globl	_Z17avg_pool2d_kernelPKfPfiiiiii
.visible .entry _Z17avg_pool2d_kernelPKfPfiiiiii(
	.param .u64 .ptr .align 1 _Z17avg_pool2d_kernelPKfPfiiiiii_param_0,
	.param .u64 .ptr .align 1 _Z17avg_pool2d_kernelPKfPfiiiiii_param_1,
	.param .u32 _Z17avg_pool2d_kernelPKfPfiiiiii_param_2,
	.param .u32 _Z17avg_pool2d_kernelPKfPfiiiiii_param_3,
	.param .u32 _Z17avg_pool2d_kernelPKfPfiiiiii_param_4,
	.param .u32 _Z17avg_pool2d_kernelPKfPfiiiiii_param_5,
	.param .u32 _Z17avg_pool2d_kernelPKfPfiiiiii_param_6,
	.param .u32 _Z17avg_pool2d_kernelPKfPfiiiiii_param_7
)
{
	.reg .pred 	%p<26>;
	.reg .b32 	%r<35>;
	.reg .b32 	%f<19>;
	.reg .b64 	%rd<11>;

	ld.param.u64 	%rd5, [_Z17avg_pool2d_kernelPKfPfiiiiii_param_0];
	ld.param.u64 	%rd4, [_Z17avg_pool2d_kernelPKfPfiiiiii_param_1];
	ld.param.u32 	%r15, [_Z17avg_pool2d_kernelPKfPfiiiiii_param_2];
	ld.param.u32 	%r16, [_Z17avg_pool2d_kernelPKfPfiiiiii_param_3];
	ld.param.u32 	%r11, [_Z17avg_pool2d_kernelPKfPfiiiiii_param_4];
	ld.param.u32 	%r12, [_Z17avg_pool2d_kernelPKfPfiiiiii_param_5];
	ld.param.u32 	%r13, [_Z17avg_pool2d_kernelPKfPfiiiiii_param_6];
	ld.param.u32 	%r14, [_Z17avg_pool2d_kernelPKfPfiiiiii_param_7];
	cvta.to.global.u64 	%rd1, %rd5;
	mov.u32 	%r17, %ctaid.z;
	mov.u32 	%r18, %ntid.z;
	mov.u32 	%r19, %tid.z;
	mad.lo.s32 	%r1, %r17, %r18, %r19;
	mov.u32 	%r20, %ctaid.y;
	mov.u32 	%r21, %ntid.y;
	mov.u32 	%r22, %tid.y;
	mad.lo.s32 	%r23, %r20, %r21, %r22;
	mov.u32 	%r24, %ctaid.x;
	mov.u32 	%r25, %ntid.x;
	mul.lo.s32 	%r3, %r24, %r25;
	mov.u32 	%r4, %tid.x;
	add.s32 	%r5, %r3, %r4;
	setp.ge.s32 	%p3, %r1, %r15;
	setp.ge.s32 	%p4, %r23, %r16;
	or.pred  	%p5, %p3, %p4;
	setp.ge.s32 	%p6, %r5, %r13;
	or.pred  	%p7, %p5, %p6;
	setp.ge.s32 	%p8, %r4, %r14;
	or.pred  	%p9, %p7, %p8;
	@%p9 bra 	$L__BB2_10;
	shl.b32 	%r26, %r5, 1;
	shl.b32 	%r6, %r4, 1;
	mad.lo.s32 	%r7, %r16, %r1, %r23;
	setp.gt.s32 	%p10, %r5, -1;
	setp.lt.s32 	%p11, %r26, %r11;
	and.pred  	%p1, %p10, %p11;
	not.pred 	%p12, %p1;
	mad.lo.s32 	%r8, %r7, %r11, %r26;
	setp.ge.s32 	%p13, %r6, %r12;
	mad.lo.s32 	%r28, %r8, %r12, %r6;
	mul.wide.s32 	%rd6, %r28, 4;
	add.s64 	%rd2, %rd1, %rd6;
	mov.f32 	%f16, 0f00000000;
	or.pred  	%p14, %p12, %p13;
	@%p14 bra 	$L__BB2_3;
	ld.global.f32 	%f10, [%rd2];
	add.f32 	%f16, %f10, 0f00000000;
$L__BB2_3:
	add.s32 	%r9, %r6, 1;
	setp.ge.s32 	%p15, %r9, %r12;
	or.pred  	%p17, %p12, %p15;
	@%p17 bra 	$L__BB2_5;
	ld.global.f32 	%f11, [%rd2+4];
	add.f32 	%f16, %f16, %f11;
$L__BB2_5:
	setp.ge.s32 	%p18, %r6, %r12;
	setp.gt.s32 	%p19, %r5, -1;
	shl.b32 	%r29, %r3, 1;
	add.s32 	%r30, %r9, %r29;
	setp.lt.s32 	%p20, %r30, %r11;
	and.pred  	%p2, %p19, %p20;
	not.pred 	%p21, %p2;
	mad.lo.s32 	%r31, %r12, %r8, %r12;
	add.s32 	%r32, %r6, %r31;
	mul.wide.s32 	%rd7, %r32, 4;
	add.s64 	%rd3, %rd1, %rd7;
	or.pred  	%p22, %p21, %p18;
	@%p22 bra 	$L__BB2_7;
	ld.global.f32 	%f12, [%rd3];
	add.f32 	%f16, %f16, %f12;
$L__BB2_7:
	setp.ge.s32 	%p23, %r9, %r12;
	or.pred  	%p25, %p21, %p23;
	@%p25 bra 	$L__BB2_9;
	ld.global.f32 	%f13, [%rd3+4];
	add.f32 	%f16, %f16, %f13;
$L__BB2_9:
	mul.f32 	%f14, %f16, 0f3E800000;
	mad.lo.s32 	%r33, %r13, %r7, %r5;
	mad.lo.s32 	%r34, %r33, %r14, %r4;
	cvta.to.global.u64 	%rd8, %rd4;
	mul.wide.s32 	%rd9, %r34, 4;
	add.s64 	%rd10, %rd8, %rd9;
	st.global.f32 	[%rd10], %f14;
$L__BB2_10:
	ret;

}
	// .globl	_Z25spectral_bandwidth_kernelPKfPfiiii
.visible .entry _Z25spectral_bandwidth_kernelPKfPfiiii(
	.param .u64 .ptr .align 1 _Z25spectral_bandwidth_kernelPKfPfiiii_param_0,
	.param .u64 .ptr .align 1 _Z25spectral_bandwidth_kernelPKfPfiiii_param_1,
	.param .u32 _Z25spectral_bandwidth_kernelPKfPfiiii_param_2,
	.param .u32 _Z25spectral_bandwidth_kernelPKfPfiiii_param_3,
	.param .u32 _Z25spectral_bandwidth_kernelPKfPfiiii_param_4,
	.param .u32 _Z25spectral_bandwidth_kernelPKfPfiiii_param_5
)
{
	.reg .pred 	%p<16>;
	.reg .b32 	%r<45>;
	.reg .b32 	%f<122>;
	.reg .b64 	%rd<16>;

	ld.param.u64 	%rd5, [_Z25spectral_bandwidth_kernelPKfPfiiii_param_0];
	ld.param.u64 	%rd4, [_Z25spectral_bandwidth_kernelPKfPfiiii_param_1];
	ld.param.u32 	%r26, [_Z25spectral_bandwidth_kernelPKfPfiiii_param_2];
	ld.param.u32 	%r23, [_Z25spectral_bandwidth_kernelPKfPfiiii_param_3];
	ld.param.u32 	%r24, [_Z25spectral_bandwidth_kernelPKfPfiiii_param_4];
	ld.param.u32 	%r25, [_Z25spectral_bandwidth_kernelPKfPfiiii_param_5];
	cvta.to.global.u64 	%rd1, %rd5;
	mov.u32 	%r27, %ctaid.x;
	mov.u32 	%r28, %ntid.x;
	mov.u32 	%r29, %tid.x;
	mad.lo.s32 	%r1, %r27, %r28, %r29;
	mov.u32 	%r2, %tid.y;
	setp.ge.s32 	%p1, %r1, %r26;
	setp.ge.s32 	%p2, %r2, %r23;
	or.pred  	%p3, %p1, %p2;
	mov.f32 	%f120, 0f00000000;
	@%p3 bra 	$L__BB3_18;
	setp.lt.s32 	%p4, %r24, 1;
	@%p4 bra 	$L__BB3_17;
	setp.lt.s32 	%p5, %r25, 1;
	@%p5 bra 	$L__BB3_17;
	and.b32  	%r3, %r25, 15;
	add.s32 	%r4, %r3, -1;
	and.b32  	%r5, %r25, 7;
	add.s32 	%r6, %r5, -1;
	and.b32  	%r7, %r25, 2147483632;
	and.b32  	%r8, %r25, 3;
	neg.s32 	%r9, %r7;
	add.s64 	%rd2, %rd1, 32;
	mad.lo.s32 	%r31, %r23, %r1, %r2;
	mul.lo.s32 	%r10, %r31, %r24;
	mov.f32 	%f120, 0f00000000;
	mov.b32 	%r39, 0;
$L__BB3_4:
	setp.lt.u32 	%p6, %r25, 16;
	add.s32 	%r33, %r39, %r10;
	mul.lo.s32 	%r12, %r33, %r25;
	mov.b32 	%r43, 0;
	mov.u32 	%r40, %r12;
	mov.u32 	%r41, %r9;
	@%p6 bra 	$L__BB3_6;
$L__BB3_5:
	.pragma "nounroll";
	mul.wide.s32 	%rd6, %r40, 4;
	add.s64 	%rd7, %rd2, %rd6;
	ld.global.f32 	%f21, [%rd7+-32];
	abs.f32 	%f22, %f21;
	add.f32 	%f23, %f120, %f22;
	ld.global.f32 	%f24, [%rd7+-28];
	abs.f32 	%f25, %f24;
	add.f32 	%f26, %f23, %f25;
	ld.global.f32 	%f27, [%rd7+-24];
	abs.f32 	%f28, %f27;
	add.f32 	%f29, %f26, %f28;
	ld.global.f32 	%f30, [%rd7+-20];
	abs.f32 	%f31, %f30;
	add.f32 	%f32, %f29, %f31;
	ld.global.f32 	%f33, [%rd7+-16];
	abs.f32 	%f34, %f33;
	add.f32 	%f35, %f32, %f34;
	ld.global.f32 	%f36, [%rd7+-12];
	abs.f32 	%f37, %f36;
	add.f32 	%f38, %f35, %f37;
	ld.global.f32 	%f39, [%rd7+-8];
	abs.f32 	%f40, %f39;
	add.f32 	%f41, %f38, %f40;
	ld.global.f32 	%f42, [%rd7+-4];
	abs.f32 	%f43, %f42;
	add.f32 	%f44, %f41, %f43;
	ld.global.f32 	%f45, [%rd7];
	abs.f32 	%f46, %f45;
	add.f32 	%f47, %f44, %f46;
	ld.global.f32 	%f48, [%rd7+4];
	abs.f32 	%f49, %f48;
	add.f32 	%f50, %f47, %f49;
	ld.global.f32 	%f51, [%rd7+8];
	abs.f32 	%f52, %f51;
	add.f32 	%f53, %f50, %f52;
	ld.global.f32 	%f54, [%rd7+12];
	abs.f32 	%f55, %f54;
	add.f32 	%f56, %f53, %f55;
	ld.global.f32 	%f57, [%rd7+16];
	abs.f32 	%f58, %f57;
	add.f32 	%f59, %f56, %f58;
	ld.global.f32 	%f60, [%rd7+20];
	abs.f32 	%f61, %f60;
	add.f32 	%f62, %f59, %f61;
	ld.global.f32 	%f63, [%rd7+24];
	abs.f32 	%f64, %f63;
	add.f32 	%f65, %f62, %f64;
	ld.global.f32 	%f66, [%rd7+28];
	abs.f32 	%f67, %f66;
	add.f32 	%f120, %f65, %f67;
	add.s32 	%r41, %r41, 16;
	add.s32 	%r40, %r40, 16;
	setp.eq.s32 	%p7, %r41, 0;
	mov.u32 	%r43, %r7;
	@%p7 bra 	$L__BB3_6;
	bra.uni 	$L__BB3_5;
$L__BB3_6:
	setp.eq.s32 	%p8, %r3, 0;
	@%p8 bra 	$L__BB3_16;
	setp.lt.u32 	%p9, %r4, 7;
	@%p9 bra 	$L__BB3_9;
	add.s32 	%r34, %r43, %r12;
	mul.wide.s32 	%rd8, %r34, 4;
	add.s64 	%rd9, %rd1, %rd8;
	ld.global.f32 	%f69, [%rd9];
	abs.f32 	%f70, %f69;
	add.f32 	%f71, %f120, %f70;
	ld.global.f32 	%f72, [%rd9+4];
	abs.f32 	%f73, %f72;
	add.f32 	%f74, %f71, %f73;
	ld.global.f32 	%f75, [%rd9+8];
	abs.f32 	%f76, %f75;
	add.f32 	%f77, %f74, %f76;
	ld.global.f32 	%f78, [%rd9+12];
	abs.f32 	%f79, %f78;
	add.f32 	%f80, %f77, %f79;
	ld.global.f32 	%f81, [%rd9+16];
	abs.f32 	%f82, %f81;
	add.f32 	%f83, %f80, %f82;
	ld.global.f32 	%f84, [%rd9+20];
	abs.f32 	%f85, %f84;
	add.f32 	%f86, %f83, %f85;
	ld.global.f32 	%f87, [%rd9+24];
	abs.f32 	%f88, %f87;
	add.f32 	%f89, %f86, %f88;
	ld.global.f32 	%f90, [%rd9+28];
	abs.f32 	%f91, %f90;
	add.f32 	%f120, %f89, %f91;
	add.s32 	%r43, %r43, 8;
$L__BB3_9:
	setp.eq.s32 	%p10, %r5, 0;
	@%p10 bra 	$L__BB3_16;
	setp.lt.u32 	%p11, %r6, 3;
	@%p11 bra 	$L__BB3_12;
	add.s32 	%r35, %r43, %r12;
	mul.wide.s32 	%rd10, %r35, 4;
	add.s64 	%rd11, %rd1, %rd10;
	ld.global.f32 	%f93, [%rd11];
	abs.f32 	%f94, %f93;
	add.f32 	%f95, %f120, %f94;
	ld.global.f32 	%f96, [%rd11+4];
	abs.f32 	%f97, %f96;
	add.f32 	%f98, %f95, %f97;
	ld.global.f32 	%f99, [%rd11+8];
	abs.f32 	%f100, %f99;
	add.f32 	%f101, %f98, %f100;
	ld.global.f32 	%f102, [%rd11+12];
	abs.f32 	%f103, %f102;
	add.f32 	%f120, %f101, %f103;
	add.s32 	%r43, %r43, 4;
$L__BB3_12:
	setp.eq.s32 	%p12, %r8, 0;
	@%p12 bra 	$L__BB3_16;
	setp.eq.s32 	%p13, %r8, 1;
	add.s32 	%r36, %r43, %r12;
	mul.wide.s32 	%rd12, %r36, 4;
	add.s64 	%rd3, %rd1, %rd12;
	ld.global.f32 	%f104, [%rd3];
	abs.f32 	%f105, %f104;
	add.f32 	%f120, %f120, %f105;
	@%p13 bra 	$L__BB3_16;
	setp.eq.s32 	%p14, %r8, 2;
	ld.global.f32 	%f106, [%rd3+4];
	abs.f32 	%f107, %f106;
	add.f32 	%f120, %f120, %f107;
	@%p14 bra 	$L__BB3_16;
	ld.global.f32 	%f108, [%rd3+8];
	abs.f32 	%f109, %f108;
	add.f32 	%f120, %f120, %f109;
$L__BB3_16:
	add.s32 	%r39, %r39, 1;
	setp.ne.s32 	%p15, %r39, %r24;
	@%p15 bra 	$L__BB3_4;
$L__BB3_17:
	mul.lo.s32 	%r37, %r25, %r24;
	cvt.rn.f32.s32 	%f110, %r37;
	div.rn.f32 	%f111, %f120, %f110;
	mad.lo.s32 	%r38, %r23, %r1, %r2;
	cvta.to.global.u64 	%rd13, %rd4;
	mul.wide.s32 	%rd14, %r38, 4;
	add.s64 	%rd15, %rd13, %rd14;
	st.global.f32 	[%rd15], %f111;
$L__BB3_18:
	ret;

}
	// .globl	_Z17rms_energy_kernelPKfPfiiii
.visible .entry _Z17rms_energy_kernelPKfPfiiii(
	.param .u64 .ptr .align 1 _Z17rms_energy_kernelPKfPfiiii_param_0,
	.param .u64 .ptr .align 1 _Z17rms_energy_kernelPKfPfiiii_param_1,
	.param .u32 _Z17rms_energy_kernelPKfPfiiii_param_2,
	.param .u32 _Z17rms_energy_kernelPKfPfiiii_param_3,
	.param .u32 _Z17rms_energy_kernelPKfPfiiii_param_4,
	.param .u32 _Z17rms_energy_kernelPKfPfiiii_param_5
)
{
	.reg .pred 	%p<16>;
	.reg .b32 	%r<45>;
	.reg .b32 	%f<92>;
	.reg .b64 	%rd<16>;

	ld.param.u64 	%rd5, [_Z17rms_energy_kernelPKfPfiiii_param_0];
	ld.param.u64 	%rd4, [_Z17rms_energy_kernelPKfPfiiii_param_1];
	ld.param.u32 	%r26, [_Z17rms_energy_kernelPKfPfiiii_param_2];
	ld.param.u32 	%r23, [_Z17rms_energy_kernelPKfPfiiii_param_3];
	ld.param.u32 	%r24, [_Z17rms_energy_kernelPKfPfiiii_param_4];
	ld.param.u32 	%r25, [_Z17rms_energy_kernelPKfPfiiii_param_5];
	cvta.to.global.u64 	%rd1, %rd5;
	mov.u32 	%r27, %ctaid.x;
	mov.u32 	%r28, %ntid.x;
	mov.u32 	%r29, %tid.x;
	mad.lo.s32 	%r1, %r27, %r28, %r29;
	mov.u32 	%r2, %tid.y;
	setp.ge.s32 	%p1, %r1, %r26;
	setp.ge.s32 	%p2, %r2, %r23;
	or.pred  	%p3, %p1, %p2;
	mov.f32 	%f90, 0f00000000;
	@%p3 bra 	$L__BB4_18;
	setp.lt.s32 	%p4, %r24, 1;
	@%p4 bra 	$L__BB4_17;
	setp.lt.s32 	%p5, %r25, 1;
	@%p5 bra 	$L__BB4_17;
	and.b32  	%r3, %r25, 15;
	add.s32 	%r4, %r3, -1;
	and.b32  	%r5, %r25, 7;
	add.s32 	%r6, %r5, -1;
	and.b32  	%r7, %r25, 2147483632;
	and.b32  	%r8, %r25, 3;
	neg.s32 	%r9, %r7;
	add.s64 	%rd2, %rd1, 32;
	mad.lo.s32 	%r31, %r23, %r1, %r2;
	mul.lo.s32 	%r10, %r31, %r24;
	mov.f32 	%f90, 0f00000000;
	mov.b32 	%r39, 0;
$L__BB4_4:
	setp.lt.u32 	%p6, %r25, 16;
	add.s32 	%r33, %r39, %r10;
	mul.lo.s32 	%r12, %r33, %r25;
	mov.b32 	%r43, 0;
	mov.u32 	%r40, %r12;
	mov.u32 	%r41, %r9;
	@%p6 bra 	$L__BB4_6;
$L__BB4_5:
	.pragma "nounroll";
	mul.wide.s32 	%rd6, %r40, 4;
	add.s64 	%rd7, %rd2, %rd6;
	ld.global.f32 	%f21, [%rd7+-32];
	fma.rn.f32 	%f22, %f21, %f21, %f90;
	ld.global.f32 	%f23, [%rd7+-28];
	fma.rn.f32 	%f24, %f23, %f23, %f22;
	ld.global.f32 	%f25, [%rd7+-24];
	fma.rn.f32 	%f26, %f25, %f25, %f24;
	ld.global.f32 	%f27, [%rd7+-20];
	fma.rn.f32 	%f28, %f27, %f27, %f26;
	ld.global.f32 	%f29, [%rd7+-16];
	fma.rn.f32 	%f30, %f29, %f29, %f28;
	ld.global.f32 	%f31, [%rd7+-12];
	fma.rn.f32 	%f32, %f31, %f31, %f30;
	ld.global.f32 	%f33, [%rd7+-8];
	fma.rn.f32 	%f34, %f33, %f33, %f32;
	ld.global.f32 	%f35, [%rd7+-4];
	fma.rn.f32 	%f36, %f35, %f35, %f34;
	ld.global.f32 	%f37, [%rd7];
	fma.rn.f32 	%f38, %f37, %f37, %f36;
	ld.global.f32 	%f39, [%rd7+4];
	fma.rn.f32 	%f40, %f39, %f39, %f38;
	ld.global.f32 	%f41, [%rd7+8];
	fma.rn.f32 	%f42, %f41, %f41, %f40;
	ld.global.f32 	%f43, [%rd7+12];
	fma.rn.f32 	%f44, %f43, %f43, %f42;
	ld.global.f32 	%f45, [%rd7+16];
	fma.rn.f32 	%f46, %f45, %f45, %f44;
	ld.global.f32 	%f47, [%rd7+20];
	fma.rn.f32 	%f48, %f47, %f47, %f46;
	ld.global.f32 	%f49, [%rd7+24];
	fma.rn.f32 	%f50, %f49, %f49, %f48;
	ld.global.f32 	%f51, [%rd7+28];
	fma.rn.f32 	%f90, %f51, %f51, %f50;
	add.s32 	%r41, %r41, 16;
	add.s32 	%r40, %r40, 16;
	setp.eq.s32 	%p7, %r41, 0;
	mov.u32 	%r43, %r7;
	@%p7 bra 	$L__BB4_6;
	bra.uni 	$L__BB4_5;
$L__BB4_6:
	setp.eq.s32 	%p8, %r3, 0;
	@%p8 bra 	$L__BB4_16;
	setp.lt.u32 	%p9, %r4, 7;
	@%p9 bra 	$L__BB4_9;
	add.s32 	%r34, %r43, %r12;
	mul.wide.s32 	%rd8, %r34, 4;
	add.s64 	%rd9, %rd1, %rd8;
	ld.global.f32 	%f53, [%rd9];
	fma.rn.f32 	%f54, %f53, %f53, %f90;
	ld.global.f32 	%f55, [%rd9+4];
	fma.rn.f32 	%f56, %f55, %f55, %f54;
	ld.global.f32 	%f57, [%rd9+8];
	fma.rn.f32 	%f58, %f57, %f57, %f56;
	ld.global.f32 	%f59, [%rd9+12];
	fma.rn.f32 	%f60, %f59, %f59, %f58;
	ld.global.f32 	%f61, [%rd9+16];
	fma.rn.f32 	%f62, %f61, %f61, %f60;
	ld.global.f32 	%f63, [%rd9+20];
	fma.rn.f32 	%f64, %f63, %f63, %f62;
	ld.global.f32 	%f65, [%rd9+24];
	fma.rn.f32 	%f66, %f65, %f65, %f64;
	ld.global.f32 	%f67, [%rd9+28];
	fma.rn.f32 	%f90, %f67, %f67, %f66;
	add.s32 	%r43, %r43, 8;
$L__BB4_9:
	setp.eq.s32 	%p10, %r5, 0;
	@%p10 bra 	$L__BB4_16;
	setp.lt.u32 	%p11, %r6, 3;
	@%p11 bra 	$L__BB4_12;
	add.s32 	%r35, %r43, %r12;
	mul.wide.s32 	%rd10, %r35, 4;
	add.s64 	%rd11, %rd1, %rd10;
	ld.global.f32 	%f69, [%rd11];
	fma.rn.f32 	%f70, %f69, %f69, %f90;
	ld.global.f32 	%f71, [%rd11+4];
	fma.rn.f32 	%f72, %f71, %f71, %f70;
	ld.global.f32 	%f73, [%rd11+8];
	fma.rn.f32 	%f74, %f73, %f73, %f72;
	ld.global.f32 	%f75, [%rd11+12];
	fma.rn.f32 	%f90, %f75, %f75, %f74;
	add.s32 	%r43, %r43, 4;
$L__BB4_12:
	setp.eq.s32 	%p12, %r8, 0;
	@%p12 bra 	$L__BB4_16;
	setp.eq.s32 	%p13, %r8, 1;
	add.s32 	%r36, %r43, %r12;
	mul.wide.s32 	%rd12, %r36, 4;
	add.s64 	%rd3, %rd1, %rd12;
	ld.global.f32 	%f76, [%rd3];
	fma.rn.f32 	%f90, %f76, %f76, %f90;
	@%p13 bra 	$L__BB4_16;
	setp.eq.s32 	%p14, %r8, 2;
	ld.global.f32 	%f77, [%rd3+4];
	fma.rn.f32 	%f90, %f77, %f77, %f90;
	@%p14 bra 	$L__BB4_16;
	ld.global.f32 	%f78, [%rd3+8];
	fma.rn.f32 	%f90, %f78, %f78, %f90;
$L__BB4_16:
	add.s32 	%r39, %r39, 1;
	setp.ne.s32 	%p15, %r39, %r24;
	@%p15 bra 	$L__BB4_4;
$L__BB4_17:
	mul.lo.s32 	%r37, %r25, %r24;
	cvt.rn.f32.s32 	%f79, %r37;
	div.rn.f32 	%f80, %f90, %f79;
	sqrt.rn.f32 	%f81, %f80;
	mad.lo.s32 	%r38, %r23, %r1, %r2;
	cvta.to.global.u64 	%rd13, %rd4;
	mul.wide.s32 	%rd14, %r38, 4;
	add.s64 	%rd15, %rd13, %rd14;
	st.global.f32 	[%rd15], %f81;
$L__BB4_18:
	ret;

}


// ===== COMPILED SASS (sm_100) =====

	.target	sm_100

	.elftype	@"ET_EXEC"


//--------------------- .note.nv.tkinfo           --------------------------
	.section	.note.nv.tkinfo,"",@"SHT_NOTE"
	.sectionflags	@"SHF_NOTE_NV_TKINFO"
	.tkinfo
        /*0018*/ 	.word	0x00000002
        /*0030*/ 	.string	""
        /*0030*/ 	.string	"ptxas"
        /*0030*/ 	.string	"Cuda compilation tools, release 13.0, V13.0.88"
        /*0030*/ 	.string	"Build cuda_13.0.r13.0/compiler.36424714_0"
        /*0030*/ 	.string	"-arch sm_100 -m 64 "



//--------------------- .note.nv.cuinfo           --------------------------
	.section	.note.nv.cuinfo,"",@"SHT_NOTE"
	.sectionflags	@"SHF_NOTE_NV_CUINFO"
        /*0018*/ 	.short	0x0002
        /*001a*/ 	.short	0x0064
        /*001c*/ 	.short	0x0082
	.zero		2


//--------------------- .nv.info                  --------------------------
	.section	.nv.info,"",@"SHT_CUDA_INFO"
	.align	4


	//----- nvinfo : EIATTR_REGCOUNT
	.align		4
        /*0000*/ 	.byte	0x04, 0x2f
        /*0002*/ 	.short	(.L_1 - .L_0)
	.align		4
.L_0:
        /*0004*/ 	.word	index@(_Z21grouped_conv2d_kernelPKfS0_S0_Pfiiiiiii)
        /*0008*/ 	.word	0x0000001c


	//----- nvinfo : EIATTR_FRAME_SIZE
	.align		4
.L_1:
        /*000c*/ 	.byte	0x04, 0x11
        /*000e*/ 	.short	(.L_3 - .L_2)
	.align		4
.L_2:
        /*0010*/ 	.word	index@(_Z21grouped_conv2d_kernelPKfS0_S0_Pfiiiiiii)
        /*0014*/ 	.word	0x00000000


	//----- nvinfo : EIATTR_REGCOUNT
	.align		4
.L_3:
        /*0018*/ 	.byte	0x04, 0x2f
        /*001a*/ 	.short	(.L_5 - .L_4)
	.align		4
.L_4:
        /*001c*/ 	.word	index@(_Z11relu_kernelPfi)
        /*0020*/ 	.word	0x00000008


	//----- nvinfo : EIATTR_FRAME_SIZE
	.align		4
.L_5:
        /*0024*/ 	.byte	0x04, 0x11
        /*0026*/ 	.short	(.L_7 - .L_6)
	.align		4
.L_6:
        /*0028*/ 	.word	index@(_Z11relu_kernelPfi)
        /*002c*/ 	.word	0x00000000


	//----- nvinfo : EIATTR_REGCOUNT
	.align		4
.L_7:
        /*0030*/ 	.byte	0x04, 0x2f
        /*0032*/ 	.short	(.L_9 - .L_8)
	.align		4
.L_8:
        /*0034*/ 	.word	index@(_Z17avg_pool2d_kernelPKfPfiiiiii)
        /*0038*/ 	.word	0x00000011


	//----- nvinfo : EIATTR_FRAME_SIZE
	.align		4
.L_9:
        /*003c*/ 	.byte	0x04, 0x11
        /*003e*/ 	.short	(.L_11 - .L_10)
	.align		4
.L_10:
        /*0040*/ 	.word	index@(_Z17avg_pool2d_kernelPKfPfiiiiii)
        /*0044*/ 	.word	0x00000000


	//----- nvinfo : EIATTR_REGCOUNT
	.align		4
.L_11:
        /*0048*/ 	.byte	0x04, 0x2f
        /*004a*/ 	.short	(.L_13 - .L_12)
	.align		4
.L_12:
        /*004c*/ 	.word	index@(_Z25spectral_bandwidth_kernelPKfPfiiii)
        /*0050*/ 	.word	0x00000020


	//----- nvinfo : EIATTR_FRAME_SIZE
	.align		4
.L_13:
        /*0054*/ 	.byte	0x04, 0x11
        /*0056*/ 	.short	(.L_15 - .L_14)
	.align		4
.L_14:
        /*0058*/ 	.word	index@($__internal_2_$__cuda_sm3x_div_rn_noftz_f32_slowpath)
        /*005c*/ 	.word	0x00000000


	//----- nvinfo : EIATTR_FRAME_SIZE
	.align		4
.L_15:
        /*0060*/ 	.byte	0x04, 0x11
        /*0062*/ 	.short	(.L_17 - .L_16)
	.align		4
.L_16:
        /*0064*/ 	.word	index@(_Z25spectral_bandwidth_kernelPKfPfiiii)
        /*0068*/ 	.word	0x00000000


	//----- nvinfo : EIATTR_REGCOUNT
	.align		4
.L_17:
        /*006c*/ 	.byte	0x04, 0x2f
        /*006e*/ 	.short	(.L_19 - .L_18)
	.align		4
.L_18:
        /*0070*/ 	.word	index@(_Z17rms_energy_kernelPKfPfiiii)
        /*0074*/ 	.word	0x00000020


	//----- nvinfo : EIATTR_FRAME_SIZE
	.align		4
.L_19:
        /*0078*/ 	.byte	0x04, 0x11
        /*007a*/ 	.short	(.L_21 - .L_20)
	.align		4
.L_20:
        /*007c*/ 	.word	index@($__internal_1_$__cuda_sm3x_div_rn_noftz_f32_slowpath)
        /*0080*/ 	.word	0x00000000


	//----- nvinfo : EIATTR_FRAME_SIZE
	.align		4
.L_21:
        /*0084*/ 	.byte	0x04, 0x11
        /*0086*/ 	.short	(.L_23 - .L_22)
	.align		4
.L_22:
        /*0088*/ 	.word	index@($__internal_0_$__cuda_sm20_sqrt_rn_f32_slowpath)
        /*008c*/ 	.word	0x00000000


	//----- nvinfo : EIATTR_FRAME_SIZE
	.align		4
.L_23:
        /*0090*/ 	.byte	0x04, 0x11
        /*0092*/ 	.short	(.L_25 - .L_24)
	.align		4
.L_24:
        /*0094*/ 	.word	index@(_Z17rms_energy_kernelPKfPfiiii)
        /*0098*/ 	.word	0x00000000


	//----- nvinfo : EIATTR_MIN_STACK_SIZE
	.align		4
.L_25:
        /*009c*/ 	.byte	0x04, 0x12
        /*009e*/ 	.short	(.L_27 - .L_26)
	.align		4
.L_26:
        /*00a0*/ 	.word	index@(_Z17rms_energy_kernelPKfPfiiii)
        /*00a4*/ 	.word	0x00000000


	//----- nvinfo : EIATTR_MIN_STACK_SIZE
	.align		4
.L_27:
        /*00a8*/ 	.byte	0x04, 0x12
        /*00aa*/ 	.short	(.L_29 - .L_28)
	.align		4
.L_28:
        /*00ac*/ 	.word	index@(_Z25spectral_bandwidth_kernelPKfPfiiii)
        /*00b0*/ 	.word	0x00000000


	//----- nvinfo : EIATTR_MIN_STACK_SIZE
	.align		4
.L_29:
        /*00b4*/ 	.byte	0x04, 0x12
        /*00b6*/ 	.short	(.L_31 - .L_30)
	.align		4
.L_30:
        /*00b8*/ 	.word	index@(_Z17avg_pool2d_kernelPKfPfiiiiii)
        /*00bc*/ 	.word	0x00000000


	//----- nvinfo : EIATTR_MIN_STACK_SIZE
	.align		4
.L_31:
        /*00c0*/ 	.byte	0x04, 0x12
        /*00c2*/ 	.short	(.L_33 - .L_32)
	.align		4
.L_32:
        /*00c4*/ 	.word	index@(_Z11relu_kernelPfi)
        /*00c8*/ 	.word	0x00000000


	//----- nvinfo : EIATTR_MIN_STACK_SIZE
	.align		4
.L_33:
        /*00cc*/ 	.byte	0x04, 0x12
        /*00ce*/ 	.short	(.L_35 - .L_34)
	.align		4
.L_34:
        /*00d0*/ 	.word	index@(_Z21grouped_conv2d_kernelPKfS0_S0_Pfiiiiiii)
        /*00d4*/ 	.word	0x00000000
.L_35:


//--------------------- .nv.compat                --------------------------
	.section	.nv.compat,"",@"SHT_CUDA_COMPAT_INFO"
	.align	4
        /*0000*/ 	.byte	0x02, 0x09, 0x00, 0x00, 0x02, 0x02, 0x01, 0x00, 0x02, 0x05, 0x05, 0x00, 0x03, 0x07, 0x01, 0x01
        /*0010*/ 	.byte	0x02, 0x03, 0x00, 0x00, 0x02, 0x06, 0x01, 0x00, 0x04, 0x0b, 0x08, 0x00, 0x01, 0x00, 0x00, 0x00
        /*0020*/ 	.byte	0x00, 0x00, 0x00, 0x00


//--------------------- .nv.info._Z17rms_energy_kernelPKfPfiiii --------------------------
	.section	.nv.info._Z17rms_energy_kernelPKfPfiiii,"",@"SHT_CUDA_INFO"
	.sectionflags	@""
	.align	4


	//----- nvinfo : EIATTR_CUDA_API_VERSION
	.align		4
        /*0000*/ 	.byte	0x04, 0x37
        /*0002*/ 	.short	(.L_37 - .L_36)
.L_36:
        /*0004*/ 	.word	0x00000082


	//----- nvinfo : EIATTR_KPARAM_INFO
	.align		4
.L_37:
        /*0008*/ 	.byte	0x04, 0x17
        /*000a*/ 	.short	(.L_39 - .L_38)
.L_38:
        /*000c*/ 	.word	0x00000000
        /*0010*/ 	.short	0x0005
        /*0012*/ 	.short	0x001c
        /*0014*/ 	.byte	0x00, 0xf0, 0x11, 0x00


	//----- nvinfo : EIATTR_KPARAM_INFO
	.align		4
.L_39:
        /*0018*/ 	.byte	0x04, 0x17
        /*001a*/ 	.short	(.L_41 - .L_40)
.L_40:
        /*001c*/ 	.word	0x00000000
        /*0020*/ 	.short	0x0004
        /*0022*/ 	.short	0x0018
        /*0024*/ 	.byte	0x00, 0xf0, 0x11, 0x00


	//----- nvinfo : EIATTR_KPARAM_INFO
	.align		4
.L_41:
        /*0028*/ 	.byte	0x04, 0x17
        /*002a*/ 	.short	(.L_43 - .L_42)
.L_42:
        /*002c*/ 	.word	0x00000000
        /*0030*/ 	.short	0x0003
        /*0032*/ 	.short	0x0014
        /*0034*/ 	.byte	0x00, 0xf0, 0x11, 0x00


	//----- nvinfo : EIATTR_KPARAM_INFO
	.align		4
.L_43:
        /*0038*/ 	.byte	0x04, 0x17
        /*003a*/ 	.short	(.L_45 - .L_44)
.L_44:
        /*003c*/ 	.word	0x00000000
        /*0040*/ 	.short	0x0002
        /*0042*/ 	.short	0x0010
        /*0044*/ 	.byte	0x00, 0xf0, 0x11, 0x00


	//----- nvinfo : EIATTR_KPARAM_INFO
	.align		4
.L_45:
        /*0048*/ 	.byte	0x04, 0x17
        /*004a*/ 	.short	(.L_47 - .L_46)
.L_46:
        /*004c*/ 	.word	0x00000000
        /*0050*/ 	.short	0x0001
        /*0052*/ 	.short	0x0008
        /*0054*/ 	.byte	0x00, 0xf5, 0x21, 0x00


	//----- nvinfo : EIATTR_KPARAM_INFO
	.align		4
.L_47:
        /*0058*/ 	.byte	0x04, 0x17
        /*005a*/ 	.short	(.L_49 - .L_48)
.L_48:
        /*005c*/ 	.word	0x00000000
        /*0060*/ 	.short	0x0000
        /*0062*/ 	.short	0x0000
        /*0064*/ 	.byte	0x00, 0xf5, 0x21, 0x00


	//----- nvinfo : EIATTR_SPARSE_MMA_MASK
	.align		4
.L_49:
        /*0068*/ 	.byte	0x03, 0x50
        /*006a*/ 	.short	0x0000


	//----- nvinfo : EIATTR_MAXREG_COUNT
	.align		4
        /*006c*/ 	.byte	0x03, 0x1b
        /*006e*/ 	.short	0x00ff


	//----- nvinfo : EIATTR_MERCURY_ISA_VERSION
	.align		4
        /*0070*/ 	.byte	0x03, 0x5f
        /*0072*/ 	.short	0x0101


	//----- nvinfo : EIATTR_VRC_CTA_INIT_COUNT
	.align		4
        /*0074*/ 	.byte	0x02, 0x4a
	.zero		1
	.zero		1


	//----- nvinfo : EIATTR_EXIT_INSTR_OFFSETS
	.align		4
        /*0078*/ 	.byte	0x04, 0x1c
        /*007a*/ 	.short	(.L_51 - .L_50)


	//   ....[0]....
.L_50:
        /*007c*/ 	.word	0x00000090


	//   ....[1]....
        /*0080*/ 	.word	0x00000aa0


	//----- nvinfo : EIATTR_CRS_STACK_SIZE
	.align		4
.L_51:
        /*0084*/ 	.byte	0x04, 0x1e
        /*0086*/ 	.short	(.L_53 - .L_52)
.L_52:
        /*0088*/ 	.word	0x00000000


	//----- nvinfo : EIATTR_CBANK_PARAM_SIZE
	.align		4
.L_53:
        /*008c*/ 	.byte	0x03, 0x19
        /*008e*/ 	.short	0x0020


	//----- nvinfo : EIATTR_PARAM_CBANK
	.align		4
        /*0090*/ 	.byte	0x04, 0x0a
        /*0092*/ 	.short	(.L_55 - .L_54)
	.align		4
.L_54:
        /*0094*/ 	.word	index@(.nv.constant0._Z17rms_energy_kernelPKfPfiiii)
        /*0098*/ 	.short	0x0380
        /*009a*/ 	.short	0x0020


	//----- nvinfo : EIATTR_SW_WAR
	.align		4
.L_55:
        /*009c*/ 	.byte	0x04, 0x36
        /*009e*/ 	.short	(.L_57 - .L_56)
.L_56:
        /*00a0*/ 	.word	0x00000008
.L_57:


//--------------------- .nv.info._Z25spectral_bandwidth_kernelPKfPfiiii --------------------------
	.section	.nv.info._Z25spectral_bandwidth_kernelPKfPfiiii,"",@"SHT_CUDA_INFO"
	.sectionflags	@""
	.align	4


	//----- nvinfo : EIATTR_CUDA_API_VERSION
	.align		4
        /*0000*/ 	.byte	0x04, 0x37
        /*0002*/ 	.short	(.L_59 - .L_58)
.L_58:
        /*0004*/ 	.word	0x00000082


	//----- nvinfo : EIATTR_KPARAM_INFO
	.align		4
.L_59:
        /*0008*/ 	.byte	0x04, 0x17
        /*000a*/ 	.short	(.L_61 - .L_60)
.L_60:
        /*000c*/ 	.word	0x00000000
        /*0010*/ 	.short	0x0005
        /*0012*/ 	.short	0x001c
        /*0014*/ 	.byte	0x00, 0xf0, 0x11, 0x00


	//----- nvinfo : EIATTR_KPARAM_INFO
	.align		4
.L_61:
        /*0018*/ 	.byte	0x04, 0x17
        /*001a*/ 	.short	(.L_63 - .L_62)
.L_62:
        /*001c*/ 	.word	0x00000000
        /*0020*/ 	.short	0x0004
        /*0022*/ 	.short	0x0018
        /*0024*/ 	.byte	0x00, 0xf0, 0x11, 0x00


	//----- nvinfo : EIATTR_KPARAM_INFO
	.align		4
.L_63:
        /*0028*/ 	.byte	0x04, 0x17
        /*002a*/ 	.short	(.L_65 - .L_64)
.L_64:
        /*002c*/ 	.word	0x00000000
        /*0030*/ 	.short	0x0003
        /*0032*/ 	.short	0x0014
        /*0034*/ 	.byte	0x00, 0xf0, 0x11, 0x00


	//----- nvinfo : EIATTR_KPARAM_INFO
	.align		4
.L_65:
        /*0038*/ 	.byte	0x04, 0x17
        /*003a*/ 	.short	(.L_67 - .L_66)
.L_66:
        /*003c*/ 	.word	0x00000000
        /*0040*/ 	.short	0x0002
        /*0042*/ 	.short	0x0010
        /*0044*/ 	.byte	0x00, 0xf0, 0x11, 0x00


	//----- nvinfo : EIATTR_KPARAM_INFO
	.align		4
.L_67:
        /*0048*/ 	.byte	0x04, 0x17
        /*004a*/ 	.short	(.L_69 - .L_68)
.L_68:
        /*004c*/ 	.word	0x00000000
        /*0050*/ 	.short	0x0001
        /*0052*/ 	.short	0x0008
        /*0054*/ 	.byte	0x00, 0xf5, 0x21, 0x00


	//----- nvinfo : EIATTR_KPARAM_INFO
	.align		4
.L_69:
        /*0058*/ 	.byte	0x04, 0x17
        /*005a*/ 	.short	(.L_71 - .L_70)
.L_70:
        /*005c*/ 	.word	0x00000000
        /*0060*/ 	.short	0x0000
        /*0062*/ 	.short	0x0000
        /*0064*/ 	.byte	0x00, 0xf5, 0x21, 0x00


	//----- nvinfo : EIATTR_SPARSE_MMA_MASK
	.align		4
.L_71:
        /*0068*/ 	.byte	0x03, 0x50
        /*006a*/ 	.short	0x0000


	//----- nvinfo : EIATTR_MAXREG_COUNT
	.align		4
        /*006c*/ 	.byte	0x03, 0x1b
        /*006e*/ 	.short	0x00ff


	//----- nvinfo : EIATTR_MERCURY_ISA_VERSION
	.align		4
        /*0070*/ 	.byte	0x03, 0x5f
        /*0072*/ 	.short	0x0101


	//----- nvinfo : EIATTR_VRC_CTA_INIT_COUNT
	.align		4
        /*0074*/ 	.byte	0x02, 0x4a
	.zero		1
	.zero		1


	//----- nvinfo : EIATTR_EXIT_INSTR_OFFSETS
	.align		4
        /*0078*/ 	.byte	0x04, 0x1c
        /*007a*/ 	.short	(.L_73 - .L_72)


	//   ....[0]....
.L_72:
        /*007c*/ 	.word	0x00000090


	//   ....[1]....
        /*0080*/ 	.word	0x000009e0


	//----- nvinfo : EIATTR_CRS_STACK_SIZE
	.align		4
.L_73:
        /*0084*/ 	.byte	0x04, 0x1e
        /*0086*/ 	.short	(.L_75 - .L_74)
.L_74:
        /*0088*/ 	.word	0x00000000


	//----- nvinfo : EIATTR_CBANK_PARAM_SIZE
	.align		4
.L_75:
        /*008c*/ 	.byte	0x03, 0x19
        /*008e*/ 	.short	0x0020


	//----- nvinfo : EIATTR_PARAM_CBANK
	.align		4
        /*0090*/ 	.byte	0x04, 0x0a
        /*0092*/ 	.short	(.L_77 - .L_76)
	.align		4
.L_76:
        /*0094*/ 	.word	index@(.nv.constant0._Z25spectral_bandwidth_kernelPKfPfiiii)
        /*0098*/ 	.short	0x0380
        /*009a*/ 	.short	0x0020


	//----- nvinfo : EIATTR_SW_WAR
	.align		4
.L_77:
        /*009c*/ 	.byte	0x04, 0x36
        /*009e*/ 	.short	(.L_79 - .L_78)
.L_78:
        /*00a0*/ 	.word	0x00000008
.L_79:


//--------------------- .nv.info._Z17avg_pool2d_kernelPKfPfiiiiii --------------------------
	.section	.nv.info._Z17avg_pool2d_kernelPKfPfiiiiii,"",@"SHT_CUDA_INFO"
	.sectionflags	@""
	.align	4


	//----- nvinfo : EIATTR_CUDA_API_VERSION
	.align		4
        /*0000*/ 	.byte	0x04, 0x37
        /*0002*/ 	.short	(.L_81 - .L_80)
.L_80:
        /*0004*/ 	.word	0x00000082


	//----- nvinfo : EIATTR_KPARAM_INFO
	.align		4
.L_81:
        /*0008*/ 	.byte	0x04, 0x17
        /*000a*/ 	.short	(.L_83 - .L_82)
.L_82:
        /*000c*/ 	.word	0x00000000
        /*0010*/ 	.short	0x0007
        /*0012*/ 	.short	0x0024
        /*0014*/ 	.byte	0x00, 0xf0, 0x11, 0x00


	//----- nvinfo : EIATTR_KPARAM_INFO
	.align		4
.L_83:
        /*0018*/ 	.byte	0x04, 0x17
        /*001a*/ 	.short	(.L_85 - .L_84)
.L_84:
        /*001c*/ 	.word	0x00000000
        /*0020*/ 	.short	0x0006
        /*0022*/ 	.short	0x0020
        /*0024*/ 	.byte	0x00, 0xf0, 0x11, 0x00


	//----- nvinfo : EIATTR_KPARAM_INFO
	.align		4
.L_85:
        /*0028*/ 	.byte	0x04, 0x17
        /*002a*/ 	.short	(.L_87 - .L_86)
.L_86:
        /*002c*/ 	.word	0x00000000
        /*0030*/ 	.short	0x0005
        /*0032*/ 	.short	0x001c
        /*0034*/ 	.byte	0x00, 0xf0, 0x11, 0x00


	//----- nvinfo : EIATTR_KPARAM_INFO
	.align		4
.L_87:
        /*0038*/ 	.byte	0x04, 0x17
        /*003a*/ 	.short	(.L_89 - .L_88)
.L_88:
        /*003c*/ 	.word	0x00000000
        /*0040*/ 	.short	0x0004
        /*0042*/ 	.short	0x0018
        /*0044*/ 	.byte	0x00, 0xf0, 0x11, 0x00


	//----- nvinfo : EIATTR_KPARAM_INFO
	.align		4
.L_89:
        /*0048*/ 	.byte	0x04, 0x17
        /*004a*/ 	.short	(.L_91 - .L_90)
.L_90:
        /*004c*/ 	.word	0x00000000
        /*0050*/ 	.short	0x0003
        /*0052*/ 	.short	0x0014
        /*0054*/ 	.byte	0x00, 0xf0, 0x11, 0x00


	//----- nvinfo : EIATTR_KPARAM_INFO
	.align		4
.L_91:
        /*0058*/ 	.byte	0x04, 0x17
        /*005a*/ 	.short	(.L_93 - .L_92)
.L_92:
        /*005c*/ 	.word	0x00000000
        /*0060*/ 	.short	0x0002
        /*0062*/ 	.short	0x0010
        /*0064*/ 	.byte	0x00, 0xf0, 0x11, 0x00


	//----- nvinfo : EIATTR_KPARAM_INFO
	.align		4
.L_93:
        /*0068*/ 	.byte	0x04, 0x17
        /*006a*/ 	.short	(.L_95 - .L_94)
.L_94:
        /*006c*/ 	.word	0x00000000
        /*0070*/ 	.short	0x0001
        /*0072*/ 	.short	0x0008
        /*0074*/ 	.byte	0x00, 0xf5, 0x21, 0x00


	//----- nvinfo : EIATTR_KPARAM_INFO
	.align		4
.L_95:
        /*0078*/ 	.byte	0x04, 0x17
        /*007a*/ 	.short	(.L_97 - .L_96)
.L_96:
        /*007c*/ 	.word	0x00000000
        /*0080*/ 	.short	0x0000
        /*0082*/ 	.short	0x0000
        /*0084*/ 	.byte	0x00, 0xf5, 0x21, 0x00


	//----- nvinfo : EIATTR_SPARSE_MMA_MASK
	.align		4
.L_97:
        /*0088*/ 	.byte	0x03, 0x50
        /*008a*/ 	.short	0x0000


	//----- nvinfo : EIATTR_MAXREG_COUNT
	.align		4
        /*008c*/ 	.byte	0x03, 0x1b
        /*008e*/ 	.short	0x00ff


	//----- nvinfo : EIATTR_MERCURY_ISA_VERSION
	.align		4
        /*0090*/ 	.byte	0x03, 0x5f
        /*0092*/ 	.short	0x0101


	//----- nvinfo : EIATTR_VRC_CTA_INIT_COUNT
	.align		4
        /*0094*/ 	.byte	0x02, 0x4a
	.zero		1
	.zero		1


	//----- nvinfo : EIATTR_EXIT_INSTR_OFFSETS
	.align		4
        /*0098*/ 	.byte	0x04, 0x1c
        /*009a*/ 	.short	(.L_99 - .L_98)


	//   ....[0]....
.L_98:
        /*009c*/ 	.word	0x00000140


	//   ....[1]....
        /*00a0*/ 	.word	0x000003a0


	//----- nvinfo : EIATTR_CBANK_PARAM_SIZE
	.align		4
.L_99:
        /*00a4*/ 	.byte	0x03, 0x19
        /*00a6*/ 	.short	0x0028


	//----- nvinfo : EIATTR_PARAM_CBANK
	.align		4
        /*00a8*/ 	.byte	0x04, 0x0a
        /*00aa*/ 	.short	(.L_101 - .L_100)
	.align		4
.L_100:
        /*00ac*/ 	.word	index@(.nv.constant0._Z17avg_pool2d_kernelPKfPfiiiiii)
        /*00b0*/ 	.short	0x0380
        /*00b2*/ 	.short	0x0028


	//----- nvinfo : EIATTR_SW_WAR
	.align		4
.L_101:
        /*00b4*/ 	.byte	0x04, 0x36
        /*00b6*/ 	.short	(.L_103 - .L_102)
.L_102:
        /*00b8*/ 	.word	0x00000008
.L_103:


//--------------------- .nv.info._Z11relu_kernelPfi --------------------------
	.section	.nv.info._Z11relu_kernelPfi,"",@"SHT_CUDA_INFO"
	.sectionflags	@""
	.align	4


	//----- nvinfo : EIATTR_CUDA_API_VERSION
	.align		4
        /*0000*/ 	.byte	0x04, 0x37
        /*0002*/ 	.short	(.L_105 - .L_104)
.L_104:
        /*0004*/ 	.word	0x00000082


	//----- nvinfo : EIATTR_KPARAM_INFO
	.align		4
.L_105:
        /*0008*/ 	.byte	0x04, 0x17
        /*000a*/ 	.short	(.L_107 - .L_106)
.L_106:
        /*000c*/ 	.word	0x00000000
        /*0010*/ 	.short	0x0001
        /*0012*/ 	.short	0x0008
        /*0014*/ 	.byte	0x00, 0xf0, 0x11, 0x00


	//----- nvinfo : EIATTR_KPARAM_INFO
	.align		4
.L_107:
        /*0018*/ 	.byte	0x04, 0x17
        /*001a*/ 	.short	(.L_109 - .L_108)
.L_108:
        /*001c*/ 	.word	0x00000000
        /*0020*/ 	.short	0x0000
        /*0022*/ 	.short	0x0000
        /*0024*/ 	.byte	0x00, 0xf5, 0x21, 0x00


	//----- nvinfo : EIATTR_SPARSE_MMA_MASK
	.align		4
.L_109:
        /*0028*/ 	.byte	0x03, 0x50
        /*002a*/ 	.short	0x0000


	//----- nvinfo : EIATTR_MAXREG_COUNT
	.align		4
        /*002c*/ 	.byte	0x03, 0x1b
        /*002e*/ 	.short	0x00ff


	//----- nvinfo : EIATTR_MERCURY_ISA_VERSION
	.align		4
        /*0030*/ 	.byte	0x03, 0x5f
        /*0032*/ 	.short	0x0101


	//----- nvinfo : EIATTR_VRC_CTA_INIT_COUNT
	.align		4
        /*0034*/ 	.byte	0x02, 0x4a
	.zero		1
	.zero		1


	//----- nvinfo : EIATTR_EXIT_INSTR_OFFSETS
	.align		4
        /*0038*/ 	.byte	0x04, 0x1c
        /*003a*/ 	.short	(.L_111 - .L_110)


	//   ....[0]....
.L_110:
        /*003c*/ 	.word	0x00000070


	//   ....[1]....
        /*0040*/ 	.word	0x000000e0


	//----- nvinfo : EIATTR_CBANK_PARAM_SIZE
	.align		4
.L_111:
        /*0044*/ 	.byte	0x03, 0x19
        /*0046*/ 	.short	0x000c


	//----- nvinfo : EIATTR_PARAM_CBANK
	.align		4
        /*0048*/ 	.byte	0x04, 0x0a
        /*004a*/ 	.short	(.L_113 - .L_112)
	.align		4
.L_112:
        /*004c*/ 	.word	index@(.nv.constant0._Z11relu_kernelPfi)
        /*0050*/ 	.short	0x0380
        /*0052*/ 	.short	0x000c


	//----- nvinfo : EIATTR_SW_WAR
	.align		4
.L_113:
        /*0054*/ 	.byte	0x04, 0x36
        /*0056*/ 	.short	(.L_115 - .L_114)
.L_114:
        /*0058*/ 	.word	0x00000008
.L_115:


//--------------------- .nv.info._Z21grouped_conv2d_kernelPKfS0_S0_Pfiiiiiii --------------------------
	.section	.nv.info._Z21grouped_conv2d_kernelPKfS0_S0_Pfiiiiiii,"",@"SHT_CUDA_INFO"
	.sectionflags	@""
	.align	4


	//----- nvinfo : EIATTR_CUDA_API_VERSION
	.align		4
        /*0000*/ 	.byte	0x04, 0x37
        /*0002*/ 	.short	(.L_117 - .L_116)
.L_116:
        /*0004*/ 	.word	0x00000082


	//----- nvinfo : EIATTR_KPARAM_INFO
	.align		4
.L_117:
        /*0008*/ 	.byte	0x04, 0x17
        /*000a*/ 	.short	(.L_119 - .L_118)
.L_118:
        /*000c*/ 	.word	0x00000000
        /*0010*/ 	.short	0x000a
        /*0012*/ 	.short	0x0038
        /*0014*/ 	.byte	0x00, 0xf0, 0x11, 0x00


	//----- nvinfo : EIATTR_KPARAM_INFO
	.align		4
.L_119:
        /*0018*/ 	.byte	0x04, 0x17
        /*001a*/ 	.short	(.L_121 - .L_120)
.L_120:
        /*001c*/ 	.word	0x00000000
        /*0020*/ 	.short	0x0009
        /*0022*/ 	.short	0x0034
        /*0024*/ 	.byte	0x00, 0xf0, 0x11, 0x00


	//----- nvinfo : EIATTR_KPARAM_INFO
	.align		4
.L_121:
        /*0028*/ 	.byte	0x04, 0x17
        /*002a*/ 	.short	(.L_123 - .L_122)
.L_122:
        /*002c*/ 	.word	0x00000000
        /*0030*/ 	.short	0x0008
        /*0032*/ 	.short	0x0030
        /*0034*/ 	.byte	0x00, 0xf0, 0x11, 0x00


	//----- nvinfo : EIATTR_KPARAM_INFO
	.align		4
.L_123:
        /*0038*/ 	.byte	0x04, 0x17
        /*003a*/ 	.short	(.L_125 - .L_124)
.L_124:
        /*003c*/ 	.word	0x00000000
        /*0040*/ 	.short	0x0007
        /*0042*/ 	.short	0x002c
        /*0044*/ 	.byte	0x00, 0xf0, 0x11, 0x00


	//----- nvinfo : EIATTR_KPARAM_INFO
	.align		4
.L_125:
        /*0048*/ 	.byte	0x04, 0x17
        /*004a*/ 	.short	(.L_127 - .L_126)
.L_126:
        /*004c*/ 	.word	0x00000000
        /*0050*/ 	.short	0x0006
        /*0052*/ 	.short	0x0028
        /*0054*/ 	.byte	0x00, 0xf0, 0x11, 0x00


	//----- nvinfo : EIATTR_KPARAM_INFO
	.align		4
.L_127:
        /*0058*/ 	.byte	0x04, 0x17
        /*005a*/ 	.short	(.L_129 - .L_128)
.L_128:
        /*005c*/ 	.word	0x00000000
        /*0060*/ 	.short	0x0005
        /*0062*/ 	.short	0x0024
        /*0064*/ 	.byte	0x00, 0xf0, 0x11, 0x00


	//----- nvinfo : EIATTR_KPARAM_INFO
	.align		4
.L_129:
        /*0068*/ 	.byte	0x04, 0x17
        /*006a*/ 	.short	(.L_131 - .L_130)
.L_130:
        /*006c*/ 	.word	0x00000000
        /*0070*/ 	.short	0x0004
        /*0072*/ 	.short	0x0020
        /*0074*/ 	.byte	0x00, 0xf0, 0x11, 0x00


	//----- nvinfo : EIATTR_KPARAM_INFO
	.align		4
.L_131:
        /*0078*/ 	.byte	0x04, 0x17
        /*007a*/ 	.short	(.L_133 - .L_132)
.L_132:
        /*007c*/ 	.word	0x00000000
        /*0080*/ 	.short	0x0003
        /*0082*/ 	.short	0x0018
        /*0084*/ 	.byte	0x00, 0xf5, 0x21, 0x00


	//----- nvinfo : EIATTR_KPARAM_INFO
	.align		4
.L_133:
        /*0088*/ 	.byte	0x04, 0x17
        /*008a*/ 	.short	(.L_135 - .L_134)
.L_134:
        /*008c*/ 	.word	0x00000000
        /*0090*/ 	.short	0x0002
        /*0092*/ 	.short	0x0010
        /*0094*/ 	.byte	0x00, 0xf5, 0x21, 0x00


	//----- nvinfo : EIATTR_KPARAM_INFO
	.align		4
.L_135:
        /*0098*/ 	.byte	0x04, 0x17
        /*009a*/ 	.short	(.L_137 - .L_136)
.L_136:
        /*009c*/ 	.word	0x00000000
        /*00a0*/ 	.short	0x0001
        /*00a2*/ 	.short	0x0008
        /*00a4*/ 	.byte	0x00, 0xf5, 0x21, 0x00


	//----- nvinfo : EIATTR_KPARAM_INFO
	.align		4
.L_137:
        /*00a8*/ 	.byte	0x04, 0x17
        /*00aa*/ 	.short	(.L_139 - .L_138)
.L_138:
        /*00ac*/ 	.word	0x00000000
        /*00b0*/ 	.short	0x0000
        /*00b2*/ 	.short	0x0000
        /*00b4*/ 	.byte	0x00, 0xf5, 0x21, 0x00


	//----- nvinfo : EIATTR_SPARSE_MMA_MASK
	.align		4
.L_139:
        /*00b8*/ 	.byte	0x03, 0x50
        /*00ba*/ 	.short	0x0000


	//----- nvinfo : EIATTR_MAXREG_COUNT
	.align		4
        /*00bc*/ 	.byte	0x03, 0x1b
        /*00be*/ 	.short	0x00ff


	//----- nvinfo : EIATTR_MERCURY_ISA_VERSION
	.align		4
        /*00c0*/ 	.byte	0x03, 0x5f
        /*00c2*/ 	.short	0x0101


	//----- nvinfo : EIATTR_VRC_CTA_INIT_COUNT
	.align		4
        /*00c4*/ 	.byte	0x02, 0x4a
	.zero		1
	.zero		1


	//----- nvinfo : EIATTR_EXIT_INSTR_OFFSETS
	.align		4
        /*00c8*/ 	.byte	0x04, 0x1c
        /*00ca*/ 	.short	(.L_141 - .L_140)


	//   ....[0]....
.L_140:
        /*00cc*/ 	.word	0x00000150


	//   ....[1]....
        /*00d0*/ 	.word	0x00002070


	//----- nvinfo : EIATTR_CRS_STACK_SIZE
	.align		4
.L_141:
        /*00d4*/ 	.byte	0x04, 0x1e
        /*00d6*/ 	.short	(.L_143 - .L_142)
.L_142:
        /*00d8*/ 	.word	0x00000000


	//----- nvinfo : EIATTR_CBANK_PARAM_SIZE
	.align		4
.L_143:
        /*00dc*/ 	.byte	0x03, 0x19
        /*00de*/ 	.short	0x003c


	//----- nvinfo : EIATTR_PARAM_CBANK
	.align		4
        /*00e0*/ 	.byte	0x04, 0x0a
        /*00e2*/ 	.short	(.L_145 - .L_144)
	.align		4
.L_144:
        /*00e4*/ 	.word	index@(.nv.constant0._Z21grouped_conv2d_kernelPKfS0_S0_Pfiiiiiii)
        /*00e8*/ 	.short	0x0380
        /*00ea*/ 	.short	0x003c


	//----- nvinfo : EIATTR_SW_WAR
	.align		4
.L_145:
        /*00ec*/ 	.byte	0x04, 0x36
        /*00ee*/ 	.short	(.L_147 - .L_146)
.L_146:
        /*00f0*/ 	.word	0x00000008
.L_147:


//--------------------- .nv.callgraph             --------------------------
	.section	.nv.callgraph,"",@"SHT_CUDA_CALLGRAPH"
	.align	4
	.sectionentsize	8
	.align		4
        /*0000*/ 	.word	0x00000000
	.align		4
        /*0004*/ 	.word	0xffffffff
	.align		4
        /*0008*/ 	.word	0x00000000
	.align		4
        /*000c*/ 	.word	0xfffffffe
	.align		4
        /*0010*/ 	.word	0x00000000
	.align		4
        /*0014*/ 	.word	0xfffffffd
	.align		4
        /*0018*/ 	.word	0x00000000
	.align		4
        /*001c*/ 	.word	0xfffffffc


//--------------------- .text._Z17rms_energy_kernelPKfPfiiii --------------------------
	.section	.text._Z17rms_energy_kernelPKfPfiiii,"ax",@progbits
	.align	128
        .global         _Z17rms_energy_kernelPKfPfiiii
        .type           _Z17rms_energy_kernelPKfPfiiii,@function
        .size           _Z17rms_energy_kernelPKfPfiiii,(.L_x_69 - _Z17rms_energy_kernelPKfPfiiii)
        .other          _Z17rms_energy_kernelPKfPfiiii,@"STO_CUDA_ENTRY STV_DEFAULT"
_Z17rms_energy_kernelPKfPfiiii:
.text._Z17rms_energy_kernelPKfPfiiii:
[----:B------:R-:W-:Y:S01]  /*0000*/  LDC R1, c[0x0][0x37c] ;  /* 0x0000df00ff017b82 */ /* 0x000fe20000000800 */
[----:B------:R-:W0:Y:S07]  /*0010*/  S2R R0, SR_TID.X ;  /* 0x0000000000007919 */ /* 0x000e2e0000002100 */
[----:B------:R-:W0:Y:S01]  /*0020*/  S2UR UR4, SR_CTAID.X ;  /* 0x00000000000479c3 */ /* 0x000e220000002500 */
[----:B------:R-:W1:Y:S01]  /*0030*/  LDCU.64 UR10, c[0x0][0x390] ;  /* 0x00007200ff0a77ac */ /* 0x000e620008000a00 */
[----:B------:R-:W1:Y:S06]  /*0040*/  S2R R4, SR_TID.Y ;  /* 0x0000000000047919 */ /* 0x000e6c0000002200 */
[----:B------:R-:W0:Y:S02]  /*0050*/  LDC R5, c[0x0][0x360] ;  /* 0x0000d800ff057b82 */ /* 0x000e240000000800 */
[----:B0-----:R-:W-:Y:S01]  /*0060*/  IMAD R5, R5, UR4, R0 ;  /* 0x0000000405057c24 */ /* 0x001fe2000f8e0200 */
[----:B-1----:R-:W-:-:S04]  /*0070*/  ISETP.GE.AND P0, PT, R4, UR11, PT ;  /* 0x0000000b04007c0c */ /* 0x002fc8000bf06270 */
[----:B------:R-:W-:-:S13]  /*0080*/  ISETP.GE.OR P0, PT, R5, UR10, P0 ;  /* 0x0000000a05007c0c */ /* 0x000fda0008706670 */
[----:B------:R-:W-:Y:S05]  /*0090*/  @P0 EXIT ;  /* 0x000000000000094d */ /* 0x000fea0003800000 */
[----:B------:R-:W0:Y:S01]  /*00a0*/  LDCU.64 UR6, c[0x0][0x398] ;  /* 0x00007300ff0677ac */ /* 0x000e220008000a00 */
[----:B------:R-:W-:Y:S01]  /*00b0*/  HFMA2 R19, -RZ, RZ, 0, 0 ;  /* 0x00000000ff137431 */ /* 0x000fe200000001ff */
[----:B------:R-:W1:Y:S01]  /*00c0*/  LDCU.64 UR8, c[0x0][0x358] ;  /* 0x00006b00ff0877ac */ /* 0x000e620008000a00 */
[----:B0-----:R-:W-:Y:S01]  /*00d0*/  MOV R6, UR7 ;  /* 0x0000000700067c02 */ /* 0x001fe20008000f00 */
[----:B------:R-:W-:-:S03]  /*00e0*/  UISETP.GE.AND UP0, UPT, UR6, 0x1, UPT ;  /* 0x000000010600788c */ /* 0x000fc6000bf06270 */
[----:B------:R-:W-:-:S04]  /*00f0*/  ISETP.GE.AND P0, PT, R6, 0x1, PT ;  /* 0x000000010600780c */ /* 0x000fc80003f06270 */
[----:B------:R-:W-:-:S13]  /*0100*/  PLOP3.LUT P0, PT, P0, PT, UP0, 0x5d, 0xd5 ;  /* 0x0000000000d5781c */ /* 0x000fda000070eb0d */
[----:B-1----:R-:W-:Y:S05]  /*0110*/  @P0 BRA `(.L_x_0) ;  /* 0x0000000400dc0947 */ /* 0x002fea0003800000 */
[----:B------:R-:W0:Y:S01]  /*0120*/  LDCU.64 UR4, c[0x0][0x380] ;  /* 0x00007000ff0477ac */ /* 0x000e220008000a00 */
[C---:B------:R-:W-:Y:S01]  /*0130*/  LOP3.LUT R24, R6.reuse, 0xf, RZ, 0xc0, !PT ;  /* 0x0000000f06187812 */ /* 0x040fe200078ec0ff */
[----:B------:R-:W-:Y:S01]  /*0140*/  IMAD R7, R5, UR11, R4 ;  /* 0x0000000b05077c24 */ /* 0x000fe2000f8e0204 */
[C---:B------:R-:W-:Y:S01]  /*0150*/  LOP3.LUT R25, R6.reuse, 0x7, RZ, 0xc0, !PT ;  /* 0x0000000706197812 */ /* 0x040fe200078ec0ff */
[----:B------:R-:W-:Y:S01]  /*0160*/  IMAD.MOV.U32 R19, RZ, RZ, RZ ;  /* 0x000000ffff137224 */ /* 0x000fe200078e00ff */
[----:B------:R-:W-:Y:S01]  /*0170*/  LOP3.LUT R8, R6, 0x7ffffff0, RZ, 0xc0, !PT ;  /* 0x7ffffff006087812 */ /* 0x000fe200078ec0ff */
[----:B------:R-:W-:Y:S01]  /*0180*/  VIADD R0, R24, 0xffffffff ;  /* 0xffffffff18007836 */ /* 0x000fe20000000000 */
[----:B------:R-:W-:Y:S02]  /*0190*/  IADD3 R2, PT, PT, R25, -0x1, RZ ;  /* 0xffffffff19027810 */ /* 0x000fe40007ffe0ff */
[----:B------:R-:W-:Y:S01]  /*01a0*/  LOP3.LUT R9, R6, 0x3, RZ, 0xc0, !PT ;  /* 0x0000000306097812 */ /* 0x000fe200078ec0ff */
[----:B------:R-:W-:Y:S01]  /*01b0*/  IMAD.MOV R11, RZ, RZ, -R8 ;  /* 0x000000ffff0b7224 */ /* 0x000fe200078e0a08 */
[----:B------:R-:W-:-:S02]  /*01c0*/  ISETP.GE.U32.AND P0, PT, R0, 0x7, PT ;  /* 0x000000070000780c */ /* 0x000fc40003f06070 */
[----:B------:R-:W-:Y:S02]  /*01d0*/  ISETP.GE.U32.AND P1, PT, R2, 0x3, PT ;  /* 0x000000030200780c */ /* 0x000fe40003f26070 */
[----:B------:R-:W-:Y:S01]  /*01e0*/  MOV R10, RZ ;  /* 0x000000ff000a7202 */ /* 0x000fe20000000f00 */
[----:B0-----:R-:W-:-:S04]  /*01f0*/  UIADD3 UR4, UP0, UPT, UR4, 0x20, URZ ;  /* 0x0000002004047890 */ /* 0x001fc8000ff1e0ff */
[----:B------:R-:W-:-:S12]  /*0200*/  UIADD3.X UR5, UPT, UPT, URZ, UR5, URZ, UP0, !UPT ;  /* 0x00000005ff057290 */ /* 0x000fd800087fe4ff */
.L_x_6:
[----:B------:R-:W0:Y:S01]  /*0210*/  LDCU.64 UR6, c[0x0][0x398] ;  /* 0x00007300ff0677ac */ /* 0x000e220008000a00 */
[----:B------:R-:W-:Y:S02]  /*0220*/  MOV R13, RZ ;  /* 0x000000ff000d7202 */ /* 0x000fe40000000f00 */
[----:B0-----:R-:W-:Y:S01]  /*0230*/  MOV R6, UR7 ;  /* 0x0000000700067c02 */ /* 0x001fe20008000f00 */
[----:B------:R-:W-:Y:S02]  /*0240*/  IMAD R3, R7, UR6, R10 ;  /* 0x0000000607037c24 */ /* 0x000fe4000f8e020a */
[----:B------:R-:W-:Y:S01]  /*0250*/  VIADD R10, R10, 0x1 ;  /* 0x000000010a0a7836 */ /* 0x000fe20000000000 */
[----:B------:R-:W-:Y:S01]  /*0260*/  ISETP.GE.U32.AND P3, PT, R6, 0x10, PT ;  /* 0x000000100600780c */ /* 0x000fe20003f66070 */
[----:B------:R-:W-:-:S03]  /*0270*/  IMAD R12, R3, R6, RZ ;  /* 0x00000006030c7224 */ /* 0x000fc600078e02ff */
[----:B------:R-:W-:-:S09]  /*0280*/  ISETP.NE.AND P2, PT, R10, UR6, PT ;  /* 0x000000060a007c0c */ /* 0x000fd2000bf45270 */
[----:B------:R-:W-:Y:S05]  /*0290*/  @!P3 BRA `(.L_x_1) ;  /* 0x0000000000a8b947 */ /* 0x000fea0003800000 */
[----:B------:R-:W-:Y:S01]  /*02a0*/  IMAD.MOV.U32 R13, RZ, RZ, R12 ;  /* 0x000000ffff0d7224 */ /* 0x000fe200078e000c */
[----:B------:R-:W-:-:S07]  /*02b0*/  MOV R0, R11 ;  /* 0x0000000b00007202 */ /* 0x000fce0000000f00 */
.L_x_2:
[----:B------:R-:W-:Y:S01]  /*02c0*/  MOV R3, UR5 ;  /* 0x0000000500037c02 */ /* 0x000fe20008000f00 */
[----:B------:R-:W-:-:S04]  /*02d0*/  IMAD.U32 R2, RZ, RZ, UR4 ;  /* 0x00000004ff027e24 */ /* 0x000fc8000f8e00ff */
[----:B------:R-:W-:-:S05]  /*02e0*/  IMAD.WIDE R2, R13, 0x4, R2 ;  /* 0x000000040d027825 */ /* 0x000fca00078e0202 */
[----:B------:R-:W2:Y:S04]  /*02f0*/  LDG.E R26, desc[UR8][R2.64+-0x20] ;  /* 0xffffe008021a7981 */ /* 0x000ea8000c1e1900 */
[----:B------:R-:W3:Y:S04]  /*0300*/  LDG.E R23, desc[UR8][R2.64+-0x1c] ;  /* 0xffffe40802177981 */ /* 0x000ee8000c1e1900 */
[----:B------:R-:W4:Y:S04]  /*0310*/  LDG.E R22, desc[UR8][R2.64+-0x18] ;  /* 0xffffe80802167981 */ /* 0x000f28000c1e1900 */
[----:B------:R-:W5:Y:S04]  /*0320*/  LDG.E R21, desc[UR8][R2.64+-0x14] ;  /* 0xffffec0802157981 */ /* 0x000f68000c1e1900 */
[----:B------:R-:W5:Y:S04]  /*0330*/  LDG.E R20, desc[UR8][R2.64+-0x10] ;  /* 0xfffff00802147981 */ /* 0x000f68000c1e1900 */
[----:B------:R-:W5:Y:S04]  /*0340*/  LDG.E R18, desc[UR8][R2.64+-0xc] ;  /* 0xfffff40802127981 */ /* 0x000f68000c1e1900 */
[----:B------:R-:W5:Y:S04]  /*0350*/  LDG.E R17, desc[UR8][R2.64+-0x8] ;  /* 0xfffff80802117981 */ /* 0x000f68000c1e1900 */
[----:B------:R-:W5:Y:S04]  /*0360*/  LDG.E R16, desc[UR8][R2.64+-0x4] ;  /* 0xfffffc0802107981 */ /* 0x000f68000c1e1900 */
[----:B------:R-:W5:Y:S04]  /*0370*/  LDG.E R15, desc[UR8][R2.64] ;  /* 0x00000008020f7981 */ /* 0x000f68000c1e1900 */
[----:B------:R-:W5:Y:S01]  /*0380*/  LDG.E R14, desc[UR8][R2.64+0x4] ;  /* 0x00000408020e7981 */ /* 0x000f62000c1e1900 */
[----:B--2---:R-:W-:-:S03]  /*0390*/  FFMA R26, R26, R26, R19 ;  /* 0x0000001a1a1a7223 */ /* 0x004fc60000000013 */
[----:B------:R-:W2:Y:S01]  /*03a0*/  LDG.E R19, desc[UR8][R2.64+0x8] ;  /* 0x0000080802137981 */ /* 0x000ea2000c1e1900 */
[----:B---3--:R-:W-:-:S03]  /*03b0*/  FFMA R27, R23, R23, R26 ;  /* 0x00000017171b7223 */ /* 0x008fc6000000001a */
[----:B------:R-:W3:Y:S01]  /*03c0*/  LDG.E R23, desc[UR8][R2.64+0xc] ;  /* 0x00000c0802177981 */ /* 0x000ee2000c1e1900 */
[----:B----4-:R-:W-:-:S03]  /*03d0*/  FFMA R26, R22, R22, R27 ;  /* 0x00000016161a7223 */ /* 0x010fc6000000001b */
[----:B------:R-:W4:Y:S01]  /*03e0*/  LDG.E R22, desc[UR8][R2.64+0x10] ;  /* 0x0000100802167981 */ /* 0x000f22000c1e1900 */
[----:B-----5:R-:W-:-:S03]  /*03f0*/  FFMA R27, R21, R21, R26 ;  /* 0x00000015151b7223 */ /* 0x020fc6000000001a */
[----:B------:R-:W5:Y:S01]  /*0400*/  LDG.E R21, desc[UR8][R2.64+0x14] ;  /* 0x0000140802157981 */ /* 0x000f62000c1e1900 */
[----:B------:R-:W-:-:S03]  /*0410*/  FFMA R27, R20, R20, R27 ;  /* 0x00000014141b7223 */ /* 0x000fc6000000001b */
[----:B------:R-:W5:Y:S04]  /*0420*/  LDG.E R20, desc[UR8][R2.64+0x18] ;  /* 0x0000180802147981 */ /* 0x000f68000c1e1900 */
[----:B------:R-:W5:Y:S01]  /*0430*/  LDG.E R26, desc[UR8][R2.64+0x1c] ;  /* 0x00001c08021a7981 */ /* 0x000f62000c1e1900 */
[----:B------:R-:W-:Y:S01]  /*0440*/  FFMA R18, R18, R18, R27 ;  /* 0x0000001212127223 */ /* 0x000fe2000000001b */
[----:B------:R-:W-:Y:S01]  /*0450*/  VIADD R0, R0, 0x10 ;  /* 0x0000001000007836 */ /* 0x000fe20000000000 */
[----:B------:R-:W-:Y:S02]  /*0460*/  IADD3 R13, PT, PT, R13, 0x10, RZ ;  /* 0x000000100d0d7810 */ /* 0x000fe40007ffe0ff */
[----:B------:R-:W-:Y:S02]  /*0470*/  FFMA R17, R17, R17, R18 ;  /* 0x0000001111117223 */ /* 0x000fe40000000012 */
[----:B------:R-:W-:-:S02]  /*0480*/  ISETP.NE.AND P3, PT, R0, RZ, PT ;  /* 0x000000ff0000720c */ /* 0x000fc40003f65270 */
[----:B------:R-:W-:-:S04]  /*0490*/  FFMA R16, R16, R16, R17 ;  /* 0x0000001010107223 */ /* 0x000fc80000000011 */
[----:B------:R-:W-:-:S04]  /*04a0*/  FFMA R15, R15, R15, R16 ;  /* 0x0000000f0f0f7223 */ /* 0x000fc80000000010 */
[----:B------:R-:W-:-:S04]  /*04b0*/  FFMA R14, R14, R14, R15 ;  /* 0x0000000e0e0e7223 */ /* 0x000fc8000000000f */
[----:B--2---:R-:W-:-:S04]  /*04c0*/  FFMA R14, R19, R19, R14 ;  /* 0x00000013130e7223 */ /* 0x004fc8000000000e */
[----:B---3--:R-:W-:-:S04]  /*04d0*/  FFMA R23, R23, R23, R14 ;  /* 0x0000001717177223 */ /* 0x008fc8000000000e */
[----:B----4-:R-:W-:-:S04]  /*04e0*/  FFMA R22, R22, R22, R23 ;  /* 0x0000001616167223 */ /* 0x010fc80000000017 */
[----:B-----5:R-:W-:-:S04]  /*04f0*/  FFMA R21, R21, R21, R22 ;  /* 0x0000001515157223 */ /* 0x020fc80000000016 */
[----:B------:R-:W-:-:S04]  /*0500*/  FFMA R21, R20, R20, R21 ;  /* 0x0000001414157223 */ /* 0x000fc80000000015 */
[----:B------:R-:W-:Y:S01]  /*0510*/  FFMA R19, R26, R26, R21 ;  /* 0x0000001a1a137223 */ /* 0x000fe20000000015 */
[----:B------:R-:W-:Y:S06]  /*0520*/  @P3 BRA `(.L_x_2) ;  /* 0xfffffffc00643947 */ /* 0x000fec000383ffff */
[----:B------:R-:W-:-:S07]  /*0530*/  IMAD.MOV.U32 R13, RZ, RZ, R8 ;  /* 0x000000ffff0d7224 */ /* 0x000fce00078e0008 */
.L_x_1:
[----:B------:R-:W-:-:S13]  /*0540*/  ISETP.NE.AND P3, PT, R24, RZ, PT ;  /* 0x000000ff1800720c */ /* 0x000fda0003f65270 */
[----:B------:R-:W-:Y:S05]  /*0550*/  @!P3 BRA `(.L_x_3) ;  /* 0x0000000000c8b947 */ /* 0x000fea0003800000 */
[----:B------:R-:W-:Y:S01]  /*0560*/  ISETP.NE.AND P3, PT, R25, RZ, PT ;  /* 0x000000ff1900720c */ /* 0x000fe20003f65270 */
[----:B------:R-:W-:-:S12]  /*0570*/  @!P0 BRA `(.L_x_4) ;  /* 0x0000000000508947 */ /* 0x000fd80003800000 */
[----:B------:R-:W0:Y:S01]  /*0580*/  LDC.64 R2, c[0x0][0x380] ;  /* 0x0000e000ff027b82 */ /* 0x000e220000000a00 */
[----:B------:R-:W-:-:S05]  /*0590*/  IADD3 R15, PT, PT, R12, R13, RZ ;  /* 0x0000000d0c0f7210 */ /* 0x000fca0007ffe0ff */
[----:B0-----:R-:W-:-:S05]  /*05a0*/  IMAD.WIDE R2, R15, 0x4, R2 ;  /* 0x000000040f027825 */ /* 0x001fca00078e0202 */
[----:B------:R-:W2:Y:S04]  /*05b0*/  LDG.E R0, desc[UR8][R2.64] ;  /* 0x0000000802007981 */ /* 0x000ea8000c1e1900 */
[----:B------:R-:W3:Y:S04]  /*05c0*/  LDG.E R15, desc[UR8][R2.64+0x4] ;  /* 0x00000408020f7981 */ /* 0x000ee8000c1e1900 */
[----:B------:R-:W4:Y:S04]  /*05d0*/  LDG.E R17, desc[UR8][R2.64+0x8] ;  /* 0x0000080802117981 */ /* 0x000f28000c1e1900 */
[----:B------:R-:W5:Y:S04]  /*05e0*/  LDG.E R21, desc[UR8][R2.64+0xc] ;  /* 0x00000c0802157981 */ /* 0x000f68000c1e1900 */
[----:B------:R-:W5:Y:S04]  /*05f0*/  LDG.E R23, desc[UR8][R2.64+0x10] ;  /* 0x0000100802177981 */ /* 0x000f68000c1e1900 */
[----:B------:R-:W5:Y:S04]  /*0600*/  LDG.E R27, desc[UR8][R2.64+0x14] ;  /* 0x00001408021b7981 */ /* 0x000f68000c1e1900 */
[----:B------:R-:W5:Y:S04]  /*0610*/  LDG.E R29, desc[UR8][R2.64+0x18] ;  /* 0x00001808021d7981 */ /* 0x000f68000c1e1900 */
[----:B------:R-:W5:Y:S01]  /*0620*/  LDG.E R14, desc[UR8][R2.64+0x1c] ;  /* 0x00001c08020e7981 */ /* 0x000f62000c1e1900 */
[----:B------:R-:W-:-:S02]  /*0630*/  VIADD R13, R13, 0x8 ;  /* 0x000000080d0d7836 */ /* 0x000fc40000000000 */
[----:B--2---:R-:W-:-:S04]  /*0640*/  FFMA R0, R0, R0, R19 ;  /* 0x0000000000007223 */ /* 0x004fc80000000013 */
[----:B---3--:R-:W-:-:S04]  /*0650*/  FFMA R0, R15, R15, R0 ;  /* 0x0000000f0f007223 */ /* 0x008fc80000000000 */
[----:B----4-:R-:W-:-:S04]  /*0660*/  FFMA R0, R17, R17, R0 ;  /* 0x0000001111007223 */ /* 0x010fc80000000000 */
[----:B-----5:R-:W-:-:S04]  /*0670*/  FFMA R0, R21, R21, R0 ;  /* 0x0000001515007223 */ /* 0x020fc80000000000 */
[----:B------:R-:W-:-:S04]  /*0680*/  FFMA R0, R23, R23, R0 ;  /* 0x0000001717007223 */ /* 0x000fc80000000000 */
[----:B------:R-:W-:-:S04]  /*0690*/  FFMA R0, R27, R27, R0 ;  /* 0x0000001b1b007223 */ /* 0x000fc80000000000 */
[----:B------:R-:W-:-:S04]  /*06a0*/  FFMA R0, R29, R29, R0 ;  /* 0x0000001d1d007223 */ /* 0x000fc80000000000 */
[----:B------:R-:W-:-:S07]  /*06b0*/  FFMA R19, R14, R14, R0 ;  /* 0x0000000e0e137223 */ /* 0x000fce0000000000 */
.L_x_4:
        /* <DEDUP_REMOVED lines=9> */
[----:B------:R-:W5:Y:S01]  /*0750*/  LDG.E R21, desc[UR8][R2.64+0xc] ;  /* 0x00000c0802157981 */ /* 0x000f62000c1e1900 */
[----:B------:R-:W-:-:S02]  /*0760*/  VIADD R13, R13, 0x4 ;  /* 0x000000040d0d7836 */ /* 0x000fc40000000000 */
[----:B--2---:R-:W-:-:S04]  /*0770*/  FFMA R0, R0, R0, R19 ;  /* 0x0000000000007223 */ /* 0x004fc80000000013 */
[----:B---3--:R-:W-:-:S04]  /*0780*/  FFMA R0, R15, R15, R0 ;  /* 0x0000000f0f007223 */ /* 0x008fc80000000000 */
[----:B----4-:R-:W-:-:S04]  /*0790*/  FFMA R0, R17, R17, R0 ;  /* 0x0000001111007223 */ /* 0x010fc80000000000 */
[----:B-----5:R-:W-:-:S07]  /*07a0*/  FFMA R19, R21, R21, R0 ;  /* 0x0000001515137223 */ /* 0x020fce0000000000 */
.L_x_5:
[----:B------:R-:W-:Y:S05]  /*07b0*/  @!P3 BRA `(.L_x_3) ;  /* 0x000000000030b947 */ /* 0x000fea0003800000 */
[----:B------:R-:W0:Y:S01]  /*07c0*/  LDC.64 R2, c[0x0][0x380] ;  /* 0x0000e000ff027b82 */ /* 0x000e220000000a00 */
[----:B------:R-:W-:-:S05]  /*07d0*/  IADD3 R13, PT, PT, R12, R13, RZ ;  /* 0x0000000d0c0d7210 */ /* 0x000fca0007ffe0ff */
[----:B0-----:R-:W-:-:S05]  /*07e0*/  IMAD.WIDE R2, R13, 0x4, R2 ;  /* 0x000000040d027825 */ /* 0x001fca00078e0202 */
[----:B------:R-:W2:Y:S01]  /*07f0*/  LDG.E R0, desc[UR8][R2.64] ;  /* 0x0000000802007981 */ /* 0x000ea2000c1e1900 */
[----:B------:R-:W-:Y:S01]  /*0800*/  ISETP.NE.AND P3, PT, R9, 0x1, PT ;  /* 0x000000010900780c */ /* 0x000fe20003f65270 */
[----:B--2---:R-:W-:-:S12]  /*0810*/  FFMA R19, R0, R0, R19 ;  /* 0x0000000000137223 */ /* 0x004fd80000000013 */
[----:B------:R-:W-:Y:S05]  /*0820*/  @!P3 BRA `(.L_x_3) ;  /* 0x000000000014b947 */ /* 0x000fea0003800000 */
[----:B------:R-:W-:Y:S01]  /*0830*/  ISETP.NE.AND P3, PT, R9, 0x2, PT ;  /* 0x000000020900780c */ /* 0x000fe20003f65270 */
[----:B------:R-:W2:-:S12]  /*0840*/  LDG.E R0, desc[UR8][R2.64+0x4] ;  /* 0x0000040802007981 */ /* 0x000e98000c1e1900 */
[----:B------:R-:W3:Y:S01]  /*0850*/  @P3 LDG.E R12, desc[UR8][R2.64+0x8] ;  /* 0x00000808020c3981 */ /* 0x000ee2000c1e1900 */
[----:B--2---:R-:W-:-:S04]  /*0860*/  FFMA R19, R0, R0, R19 ;  /* 0x0000000000137223 */ /* 0x004fc80000000013 */
[----:B---3--:R-:W-:-:S07]  /*0870*/  @P3 FFMA R19, R12, R12, R19 ;  /* 0x0000000c0c133223 */ /* 0x008fce0000000013 */
.L_x_3:
[----:B------:R-:W-:Y:S05]  /*0880*/  @P2 BRA `(.L_x_6) ;  /* 0xfffffff800602947 */ /* 0x000fea000383ffff */
.L_x_0:
[----:B------:R-:W-:Y:S01]  /*0890*/  IMAD R6, R6, UR6, RZ ;  /* 0x0000000606067c24 */ /* 0x000fe2000f8e02ff */
[----:B------:R-:W-:Y:S04]  /*08a0*/  BSSY.RECONVERGENT B0, `(.L_x_7) ;  /* 0x000000d000007945 */ /* 0x000fe80003800200 */
[----:B------:R-:W-:-:S04]  /*08b0*/  I2FP.F32.S32 R6, R6 ;  /* 0x0000000600067245 */ /* 0x000fc80000201400 */
[----:B------:R-:W0:Y:S08]  /*08c0*/  MUFU.RCP R3, R6 ;  /* 0x0000000600037308 */ /* 0x000e300000001000 */
[----:B------:R-:W1:Y:S01]  /*08d0*/  FCHK P0, R19, R6 ;  /* 0x0000000613007302 */ /* 0x000e620000000000 */
[----:B0-----:R-:W-:-:S04]  /*08e0*/  FFMA R0, -R6, R3, 1 ;  /* 0x3f80000006007423 */ /* 0x001fc80000000103 */
[----:B------:R-:W-:-:S04]  /*08f0*/  FFMA R0, R3, R0, R3 ;  /* 0x0000000003007223 */ /* 0x000fc80000000003 */
[----:B------:R-:W-:-:S04]  /*0900*/  FFMA R3, R0, R19, RZ ;  /* 0x0000001300037223 */ /* 0x000fc800000000ff */
[----:B------:R-:W-:-:S04]  /*0910*/  FFMA R2, -R6, R3, R19 ;  /* 0x0000000306027223 */ /* 0x000fc80000000113 */
[----:B------:R-:W-:Y:S01]  /*0920*/  FFMA R0, R0, R2, R3 ;  /* 0x0000000200007223 */ /* 0x000fe20000000003 */
[----:B-1----:R-:W-:Y:S06]  /*0930*/  @!P0 BRA `(.L_x_8) ;  /* 0x00000000000c8947 */ /* 0x002fec0003800000 */
[----:B------:R-:W-:Y:S01]  /*0940*/  IMAD.MOV.U32 R3, RZ, RZ, R19 ;  /* 0x000000ffff037224 */ /* 0x000fe200078e0013 */
[----:B------:R-:W-:-:S07]  /*0950*/  MOV R2, 0x970 ;  /* 0x0000097000027802 */ /* 0x000fce0000000f00 */
[----:B------:R-:W-:Y:S05]  /*0960*/  CALL.REL.NOINC `($__internal_1_$__cuda_sm3x_div_rn_noftz_f32_slowpath) ;  /* 0x0000000000ac7944 */ /* 0x000fea0003c00000 */
.L_x_8:
[----:B------:R-:W-:Y:S05]  /*0970*/  BSYNC.RECONVERGENT B0 ;  /* 0x0000000000007941 */ /* 0x000fea0003800200 */
.L_x_7:
[----:B------:R-:W-:Y:S01]  /*0980*/  IADD3 R2, PT, PT, R0, -0xd000000, RZ ;  /* 0xf300000000027810 */ /* 0x000fe20007ffe0ff */
[----:B------:R0:W1:Y:S01]  /*0990*/  MUFU.RSQ R3, R0 ;  /* 0x0000000000037308 */ /* 0x0000620000001400 */
[----:B------:R-:W-:Y:S02]  /*09a0*/  BSSY.RECONVERGENT B0, `(.L_x_9) ;  /* 0x000000a000007945 */ /* 0x000fe40003800200 */
[----:B------:R-:W-:-:S13]  /*09b0*/  ISETP.GT.U32.AND P0, PT, R2, 0x727fffff, PT ;  /* 0x727fffff0200780c */ /* 0x000fda0003f04070 */
[----:B0-----:R-:W-:Y:S05]  /*09c0*/  @!P0 BRA `(.L_x_10) ;  /* 0x00000000000c8947 */ /* 0x001fea0003800000 */
[----:B------:R-:W-:-:S07]  /*09d0*/  MOV R9, 0x9f0 ;  /* 0x000009f000097802 */ /* 0x000fce0000000f00 */
[----:B-1----:R-:W-:Y:S05]  /*09e0*/  CALL.REL.NOINC `($__internal_0_$__cuda_sm20_sqrt_rn_f32_slowpath) ;  /* 0x0000000000307944 */ /* 0x002fea0003c00000 */
[----:B------:R-:W-:Y:S05]  /*09f0*/  BRA `(.L_x_11) ;  /* 0x0000000000107947 */ /* 0x000fea0003800000 */
.L_x_10:
[C---:B-1----:R-:W-:Y:S01]  /*0a00*/  FMUL.FTZ R7, R3.reuse, R0 ;  /* 0x0000000003077220 */ /* 0x042fe20000410000 */
[----:B------:R-:W-:-:S03]  /*0a10*/  FMUL.FTZ R2, R3, 0.5 ;  /* 0x3f00000003027820 */ /* 0x000fc60000410000 */
[----:B------:R-:W-:-:S04]  /*0a20*/  FFMA R0, -R7, R7, R0 ;  /* 0x0000000707007223 */ /* 0x000fc80000000100 */
[----:B------:R-:W-:-:S07]  /*0a30*/  FFMA R7, R0, R2, R7 ;  /* 0x0000000200077223 */ /* 0x000fce0000000007 */
.L_x_11:
[----:B------:R-:W-:Y:S05]  /*0a40*/  BSYNC.RECONVERGENT B0 ;  /* 0x0000000000007941 */ /* 0x000fea0003800200 */
.L_x_9:
[----:B------:R-:W0:Y:S01]  /*0a50*/  LDC.64 R2, c[0x0][0x388] ;  /* 0x0000e200ff027b82 */ /* 0x000e220000000a00 */
[----:B------:R-:W1:Y:S02]  /*0a60*/  LDCU UR4, c[0x0][0x394] ;  /* 0x00007280ff0477ac */ /* 0x000e640008000800 */
[----:B-1----:R-:W-:-:S04]  /*0a70*/  IMAD R5, R5, UR4, R4 ;  /* 0x0000000405057c24 */ /* 0x002fc8000f8e0204 */
[----:B0-----:R-:W-:-:S05]  /*0a80*/  IMAD.WIDE R2, R5, 0x4, R2 ;  /* 0x0000000405027825 */ /* 0x001fca00078e0202 */
[----:B------:R-:W-:Y:S01]  /*0a90*/  STG.E desc[UR8][R2.64], R7 ;  /* 0x0000000702007986 */ /* 0x000fe2000c101908 */
[----:B------:R-:W-:Y:S05]  /*0aa0*/  EXIT ;  /* 0x000000000000794d */ /* 0x000fea0003800000 */
        .weak           $__internal_0_$__cuda_sm20_sqrt_rn_f32_slowpath
        .type           $__internal_0_$__cuda_sm20_sqrt_rn_f32_slowpath,@function
        .size           $__internal_0_$__cuda_sm20_sqrt_rn_f32_slowpath,($__internal_1_$__cuda_sm3x_div_rn_noftz_f32_slowpath - $__internal_0_$__cuda_sm20_sqrt_rn_f32_slowpath)
$__internal_0_$__cuda_sm20_sqrt_rn_f32_slowpath:
[----:B------:R-:W-:-:S13]  /*0ab0*/  LOP3.LUT P0, RZ, R0, 0x7fffffff, RZ, 0xc0, !PT ;  /* 0x7fffffff00ff7812 */ /* 0x000fda000780c0ff */
[----:B------:R-:W-:Y:S01]  /*0ac0*/  @!P0 IMAD.MOV.U32 R2, RZ, RZ, R0 ;  /* 0x000000ffff028224 */ /* 0x000fe200078e0000 */
[----:B------:R-:W-:Y:S06]  /*0ad0*/  @!P0 BRA `(.L_x_12) ;  /* 0x0000000000408947 */ /* 0x000fec0003800000 */
[----:B------:R-:W-:-:S13]  /*0ae0*/  FSETP.GEU.FTZ.AND P0, PT, R0, RZ, PT ;  /* 0x000000ff0000720b */ /* 0x000fda0003f1e000 */
[----:B------:R-:W-:Y:S01]  /*0af0*/  @!P0 MOV R2, 0x7fffffff ;  /* 0x7fffffff00028802 */ /* 0x000fe20000000f00 */
[----:B------:R-:W-:Y:S06]  /*0b00*/  @!P0 BRA `(.L_x_12) ;  /* 0x0000000000348947 */ /* 0x000fec0003800000 */
[----:B------:R-:W-:-:S13]  /*0b10*/  FSETP.GTU.FTZ.AND P0, PT, |R0|, +INF , PT ;  /* 0x7f8000000000780b */ /* 0x000fda0003f1c200 */
[----:B------:R-:W-:Y:S01]  /*0b20*/  @P0 FADD.FTZ R2, R0, 1 ;  /* 0x3f80000000020421 */ /* 0x000fe20000010000 */
[----:B------:R-:W-:Y:S06]  /*0b30*/  @P0 BRA `(.L_x_12) ;  /* 0x0000000000280947 */ /* 0x000fec0003800000 */
[----:B------:R-:W-:-:S13]  /*0b40*/  FSETP.NEU.FTZ.AND P0, PT, |R0|, +INF , PT ;  /* 0x7f8000000000780b */ /* 0x000fda0003f1d200 */
[----:B------:R-:W-:-:S04]  /*0b50*/  @P0 FFMA R3, R0, 1.84467440737095516160e+19, RZ ;  /* 0x5f80000000030823 */ /* 0x000fc800000000ff */
[----:B------:R-:W0:Y:S02]  /*0b60*/  @P0 MUFU.RSQ R2, R3 ;  /* 0x0000000300020308 */ /* 0x000e240000001400 */
[----:B0-----:R-:W-:Y:S01]  /*0b70*/  @P0 FMUL.FTZ R6, R3, R2 ;  /* 0x0000000203060220 */ /* 0x001fe20000410000 */
[----:B------:R-:W-:Y:S01]  /*0b80*/  @P0 FMUL.FTZ R8, R2, 0.5 ;  /* 0x3f00000002080820 */ /* 0x000fe20000410000 */
[----:B------:R-:W-:Y:S02]  /*0b90*/  @!P0 IMAD.MOV.U32 R2, RZ, RZ, R0 ;  /* 0x000000ffff028224 */ /* 0x000fe400078e0000 */
[----:B------:R-:W-:-:S04]  /*0ba0*/  @P0 FADD.FTZ R7, -R6, -RZ ;  /* 0x800000ff06070221 */ /* 0x000fc80000010100 */
[----:B------:R-:W-:-:S04]  /*0bb0*/  @P0 FFMA R7, R6, R7, R3 ;  /* 0x0000000706070223 */ /* 0x000fc80000000003 */
[----:B------:R-:W-:-:S04]  /*0bc0*/  @P0 FFMA R7, R7, R8, R6 ;  /* 0x0000000807070223 */ /* 0x000fc80000000006 */
[----:B------:R-:W-:-:S07]  /*0bd0*/  @P0 FMUL.FTZ R2, R7, 2.3283064365386962891e-10 ;  /* 0x2f80000007020820 */ /* 0x000fce0000410000 */
.L_x_12:
[----:B------:R-:W-:Y:S01]  /*0be0*/  HFMA2 R3, -RZ, RZ, 0, 0 ;  /* 0x00000000ff037431 */ /* 0x000fe200000001ff */
[----:B------:R-:W-:Y:S01]  /*0bf0*/  MOV R7, R2 ;  /* 0x0000000200077202 */ /* 0x000fe20000000f00 */
[----:B------:R-:W-:-:S04]  /*0c00*/  IMAD.MOV.U32 R2, RZ, RZ, R9 ;  /* 0x000000ffff027224 */ /* 0x000fc800078e0009 */
[----:B------:R-:W-:Y:S05]  /*0c10*/  RET.REL.NODEC R2 `(_Z17rms_energy_kernelPKfPfiiii) ;  /* 0xfffffff002f87950 */ /* 0x000fea0003c3ffff */
        .weak           $__internal_1_$__cuda_sm3x_div_rn_noftz_f32_slowpath
        .type           $__internal_1_$__cuda_sm3x_div_rn_noftz_f32_slowpath,@function
        .size           $__internal_1_$__cuda_sm3x_div_rn_noftz_f32_slowpath,(.L_x_69 - $__internal_1_$__cuda_sm3x_div_rn_noftz_f32_slowpath)
$__internal_1_$__cuda_sm3x_div_rn_noftz_f32_slowpath:
[----:B------:R-:W-:Y:S01]  /*0c20*/  SHF.R.U32.HI R7, RZ, 0x17, R6 ;  /* 0x00000017ff077819 */ /* 0x000fe20000011606 */
[----:B------:R-:W-:Y:S01]  /*0c30*/  BSSY.RECONVERGENT B1, `(.L_x_13) ;  /* 0x0000063000017945 */ /* 0x000fe20003800200 */
[----:B------:R-:W-:Y:S02]  /*0c40*/  SHF.R.U32.HI R0, RZ, 0x17, R3 ;  /* 0x00000017ff007819 */ /* 0x000fe40000011603 */
[----:B------:R-:W-:Y:S02]  /*0c50*/  LOP3.LUT R7, R7, 0xff, RZ, 0xc0, !PT ;  /* 0x000000ff07077812 */ /* 0x000fe400078ec0ff */
[----:B------:R-:W-:-:S03]  /*0c60*/  LOP3.LUT R12, R0, 0xff, RZ, 0xc0, !PT ;  /* 0x000000ff000c7812 */ /* 0x000fc600078ec0ff */
[----:B------:R-:W-:Y:S01]  /*0c70*/  VIADD R9, R7, 0xffffffff ;  /* 0xffffffff07097836 */ /* 0x000fe20000000000 */
[----:B------:R-:W-:-:S04]  /*0c80*/  IADD3 R10, PT, PT, R12, -0x1, RZ ;  /* 0xffffffff0c0a7810 */ /* 0x000fc80007ffe0ff */
[----:B------:R-:W-:-:S04]  /*0c90*/  ISETP.GT.U32.AND P0, PT, R9, 0xfd, PT ;  /* 0x000000fd0900780c */ /* 0x000fc80003f04070 */
[----:B------:R-:W-:-:S13]  /*0ca0*/  ISETP.GT.U32.OR P0, PT, R10, 0xfd, P0 ;  /* 0x000000fd0a00780c */ /* 0x000fda0000704470 */
[----:B------:R-:W-:Y:S01]  /*0cb0*/  @!P0 IMAD.MOV.U32 R8, RZ, RZ, RZ ;  /* 0x000000ffff088224 */ /* 0x000fe200078e00ff */
[----:B------:R-:W-:Y:S06]  /*0cc0*/  @!P0 BRA `(.L_x_14) ;  /* 0x0000000000608947 */ /* 0x000fec0003800000 */
[----:B------:R-:W-:Y:S02]  /*0cd0*/  FSETP.GTU.FTZ.AND P0, PT, |R3|, +INF , PT ;  /* 0x7f8000000300780b */ /* 0x000fe40003f1c200 */
[----:B------:R-:W-:Y:S02]  /*0ce0*/  FSETP.GTU.FTZ.AND P1, PT, |R6|, +INF , PT ;  /* 0x7f8000000600780b */ /* 0x000fe40003f3c200 */
[----:B------:R-:W-:Y:S02]  /*0cf0*/  MOV R0, R6 ;  /* 0x0000000600007202 */ /* 0x000fe40000000f00 */
[----:B------:R-:W-:-:S13]  /*0d00*/  PLOP3.LUT P0, PT, P0, P1, PT, 0xf8, 0x8f ;  /* 0x00000000008f781c */ /* 0x000fda0000703f70 */
[----:B------:R-:W-:Y:S05]  /*0d10*/  @P0 BRA `(.L_x_15) ;  /* 0x00000004004c0947 */ /* 0x000fea0003800000 */
[----:B------:R-:W-:-:S13]  /*0d20*/  LOP3.LUT P0, RZ, R6, 0x7fffffff, R3, 0xc8, !PT ;  /* 0x7fffffff06ff7812 */ /* 0x000fda000780c803 */
[----:B------:R-:W-:Y:S05]  /*0d30*/  @!P0 BRA `(.L_x_16) ;  /* 0x00000004003c8947 */ /* 0x000fea0003800000 */
[C---:B------:R-:W-:Y:S02]  /*0d40*/  FSETP.NEU.FTZ.AND P2, PT, |R3|.reuse, +INF , PT ;  /* 0x7f8000000300780b */ /* 0x040fe40003f5d200 */
[----:B------:R-:W-:Y:S02]  /*0d50*/  FSETP.NEU.FTZ.AND P1, PT, |R0|, +INF , PT ;  /* 0x7f8000000000780b */ /* 0x000fe40003f3d200 */
[----:B------:R-:W-:-:S11]  /*0d60*/  FSETP.NEU.FTZ.AND P0, PT, |R3|, +INF , PT ;  /* 0x7f8000000300780b */ /* 0x000fd60003f1d200 */
[----:B------:R-:W-:Y:S05]  /*0d70*/  @!P1 BRA !P2, `(.L_x_16) ;  /* 0x00000004002c9947 */ /* 0x000fea0005000000 */
[----:B------:R-:W-:-:S04]  /*0d80*/  LOP3.LUT P2, RZ, R3, 0x7fffffff, RZ, 0xc0, !PT ;  /* 0x7fffffff03ff7812 */ /* 0x000fc8000784c0ff */
[----:B------:R-:W-:-:S13]  /*0d90*/  PLOP3.LUT P1, PT, P1, P2, PT, 0x2f, 0xf2 ;  /* 0x0000000000f2781c */ /* 0x000fda0000f24577 */
[----:B------:R-:W-:Y:S05]  /*0da0*/  @P1 BRA `(.L_x_17) ;  /* 0x0000000400181947 */ /* 0x000fea0003800000 */
[----:B------:R-:W-:-:S04]  /*0db0*/  LOP3.LUT P1, RZ, R6, 0x7fffffff, RZ, 0xc0, !PT ;  /* 0x7fffffff06ff7812 */ /* 0x000fc8000782c0ff */
[----:B------:R-:W-:-:S13]  /*0dc0*/  PLOP3.LUT P0, PT, P0, P1, PT, 0x2f, 0xf2 ;  /* 0x0000000000f2781c */ /* 0x000fda0000702577 */
[----:B------:R-:W-:Y:S05]  /*0dd0*/  @P0 BRA `(.L_x_18) ;  /* 0x0000000400000947 */ /* 0x000fea0003800000 */
[----:B------:R-:W-:Y:S02]  /*0de0*/  ISETP.GE.AND P0, PT, R10, RZ, PT ;  /* 0x000000ff0a00720c */ /* 0x000fe40003f06270 */
[----:B------:R-:W-:-:S11]  /*0df0*/  ISETP.GE.AND P1, PT, R9, RZ, PT ;  /* 0x000000ff0900720c */ /* 0x000fd60003f26270 */
[----:B------:R-:W-:Y:S01]  /*0e00*/  @P0 IMAD.MOV.U32 R8, RZ, RZ, RZ ;  /* 0x000000ffff080224 */ /* 0x000fe200078e00ff */
[----:B------:R-:W-:Y:S01]  /*0e10*/  @!P0 MOV R8, 0xffffffc0 ;  /* 0xffffffc000088802 */ /* 0x000fe20000000f00 */
[----:B------:R-:W-:Y:S01]  /*0e20*/  @!P0 FFMA R3, R3, 1.84467440737095516160e+19, RZ ;  /* 0x5f80000003038823 */ /* 0x000fe200000000ff */
[----:B------:R-:W-:-:S03]  /*0e30*/  @!P1 FFMA R6, R0, 1.84467440737095516160e+19, RZ ;  /* 0x5f80000000069823 */ /* 0x000fc600000000ff */
[----:B------:R-:W-:-:S07]  /*0e40*/  @!P1 VIADD R8, R8, 0x40 ;  /* 0x0000004008089836 */ /* 0x000fce0000000000 */
.L_x_14:
[----:B------:R-:W-:Y:S01]  /*0e50*/  LEA R9, R7, 0xc0800000, 0x17 ;  /* 0xc080000007097811 */ /* 0x000fe200078eb8ff */
[----:B------:R-:W-:Y:S03]  /*0e60*/  BSSY.RECONVERGENT B2, `(.L_x_19) ;  /* 0x0000036000027945 */ /* 0x000fe60003800200 */
[----:B------:R-:W-:Y:S01]  /*0e70*/  IADD3 R9, PT, PT, -R9, R6, RZ ;  /* 0x0000000609097210 */ /* 0x000fe20007ffe1ff */
[----:B------:R-:W-:-:S03]  /*0e80*/  VIADD R6, R12, 0xffffff81 ;  /* 0xffffff810c067836 */ /* 0x000fc60000000000 */
[----:B------:R-:W0:Y:S01]  /*0e90*/  MUFU.RCP R10, R9 ;  /* 0x00000009000a7308 */ /* 0x000e220000001000 */
[----:B------:R-:W-:Y:S01]  /*0ea0*/  FADD.FTZ R11, -R9, -RZ ;  /* 0x800000ff090b7221 */ /* 0x000fe20000010100 */
[C---:B------:R-:W-:Y:S01]  /*0eb0*/  IMAD R0, R6.reuse, -0x800000, R3 ;  /* 0xff80000006007824 */ /* 0x040fe200078e0203 */
[----:B------:R-:W-:-:S04]  /*0ec0*/  IADD3 R7, PT, PT, R6, 0x7f, -R7 ;  /* 0x0000007f06077810 */ /* 0x000fc80007ffe807 */
[----:B------:R-:W-:Y:S01]  /*0ed0*/  IADD3 R7, PT, PT, R7, R8, RZ ;  /* 0x0000000807077210 */ /* 0x000fe20007ffe0ff */
[----:B0-----:R-:W-:-:S04]  /*0ee0*/  FFMA R13, R10, R11, 1 ;  /* 0x3f8000000a0d7423 */ /* 0x001fc8000000000b */
[----:B------:R-:W-:-:S04]  /*0ef0*/  FFMA R12, R10, R13, R10 ;  /* 0x0000000d0a0c7223 */ /* 0x000fc8000000000a */
[----:B------:R-:W-:-:S04]  /*0f00*/  FFMA R3, R0, R12, RZ ;  /* 0x0000000c00037223 */ /* 0x000fc800000000ff */
[----:B------:R-:W-:-:S04]  /*0f10*/  FFMA R10, R11, R3, R0 ;  /* 0x000000030b0a7223 */ /* 0x000fc80000000000 */
[----:B------:R-:W-:-:S04]  /*0f20*/  FFMA R13, R12, R10, R3 ;  /* 0x0000000a0c0d7223 */ /* 0x000fc80000000003 */
[----:B------:R-:W-:-:S04]  /*0f30*/  FFMA R10, R11, R13, R0 ;  /* 0x0000000d0b0a7223 */ /* 0x000fc80000000000 */
[----:B------:R-:W-:-:S05]  /*0f40*/  FFMA R0, R12, R10, R13 ;  /* 0x0000000a0c007223 */ /* 0x000fca000000000d */
[----:B------:R-:W-:-:S04]  /*0f50*/  SHF.R.U32.HI R3, RZ, 0x17, R0 ;  /* 0x00000017ff037819 */ /* 0x000fc80000011600 */
[----:B------:R-:W-:-:S05]  /*0f60*/  LOP3.LUT R3, R3, 0xff, RZ, 0xc0, !PT ;  /* 0x000000ff03037812 */ /* 0x000fca00078ec0ff */
[----:B------:R-:W-:-:S05]  /*0f70*/  IMAD.IADD R9, R3, 0x1, R7 ;  /* 0x0000000103097824 */ /* 0x000fca00078e0207 */
[----:B------:R-:W-:-:S04]  /*0f80*/  IADD3 R3, PT, PT, R9, -0x1, RZ ;  /* 0xffffffff09037810 */ /* 0x000fc80007ffe0ff */
[----:B------:R-:W-:-:S13]  /*0f90*/  ISETP.GE.U32.AND P0, PT, R3, 0xfe, PT ;  /* 0x000000fe0300780c */ /* 0x000fda0003f06070 */
[----:B------:R-:W-:Y:S05]  /*0fa0*/  @!P0 BRA `(.L_x_20) ;  /* 0x0000000000808947 */ /* 0x000fea0003800000 */
[----:B------:R-:W-:-:S13]  /*0fb0*/  ISETP.GT.AND P0, PT, R9, 0xfe, PT ;  /* 0x000000fe0900780c */ /* 0x000fda0003f04270 */
[----:B------:R-:W-:Y:S05]  /*0fc0*/  @P0 BRA `(.L_x_21) ;  /* 0x00000000006c0947 */ /* 0x000fea0003800000 */
[----:B------:R-:W-:-:S13]  /*0fd0*/  ISETP.GE.AND P0, PT, R9, 0x1, PT ;  /* 0x000000010900780c */ /* 0x000fda0003f06270 */
[----:B------:R-:W-:Y:S05]  /*0fe0*/  @P0 BRA `(.L_x_22) ;  /* 0x0000000000740947 */ /* 0x000fea0003800000 */
[----:B------:R-:W-:Y:S02]  /*0ff0*/  ISETP.GE.AND P0, PT, R9, -0x18, PT ;  /* 0xffffffe80900780c */ /* 0x000fe40003f06270 */
[----:B------:R-:W-:-:S11]  /*1000*/  LOP3.LUT R0, R0, 0x80000000, RZ, 0xc0, !PT ;  /* 0x8000000000007812 */ /* 0x000fd600078ec0ff */
[----:B------:R-:W-:Y:S05]  /*1010*/  @!P0 BRA `(.L_x_22) ;  /* 0x0000000000688947 */ /* 0x000fea0003800000 */
[CCC-:B------:R-:W-:Y:S01]  /*1020*/  FFMA.RZ R3, R12.reuse, R10.reuse, R13.reuse ;  /* 0x0000000a0c037223 */ /* 0x1c0fe2000000c00d */
[C---:B------:R-:W-:Y:S02]  /*1030*/  VIADD R8, R9.reuse, 0x20 ;  /* 0x0000002009087836 */ /* 0x040fe40000000000 */
[CCC-:B------:R-:W-:Y:S01]  /*1040*/  FFMA.RM R6, R12.reuse, R10.reuse, R13.reuse ;  /* 0x0000000a0c067223 */ /* 0x1c0fe2000000400d */
[----:B------:R-:W-:Y:S02]  /*1050*/  ISETP.NE.AND P2, PT, R9, RZ, PT ;  /* 0x000000ff0900720c */ /* 0x000fe40003f45270 */
[----:B------:R-:W-:Y:S01]  /*1060*/  LOP3.LUT R7, R3, 0x7fffff, RZ, 0xc0, !PT ;  /* 0x007fffff03077812 */ /* 0x000fe200078ec0ff */
[----:B------:R-:W-:Y:S01]  /*1070*/  FFMA.RP R3, R12, R10, R13 ;  /* 0x0000000a0c037223 */ /* 0x000fe2000000800d */
[----:B------:R-:W-:Y:S02]  /*1080*/  ISETP.NE.AND P1, PT, R9, RZ, PT ;  /* 0x000000ff0900720c */ /* 0x000fe40003f25270 */
[----:B------:R-:W-:-:S02]  /*1090*/  LOP3.LUT R7, R7, 0x800000, RZ, 0xfc, !PT ;  /* 0x0080000007077812 */ /* 0x000fc400078efcff */
[----:B------:R-:W-:Y:S02]  /*10a0*/  IADD3 R9, PT, PT, -R9, RZ, RZ ;  /* 0x000000ff09097210 */ /* 0x000fe40007ffe1ff */
[----:B------:R-:W-:Y:S02]  /*10b0*/  SHF.L.U32 R8, R7, R8, RZ ;  /* 0x0000000807087219 */ /* 0x000fe400000006ff */
[----:B------:R-:W-:Y:S02]  /*10c0*/  FSETP.NEU.FTZ.AND P0, PT, R3, R6, PT ;  /* 0x000000060300720b */ /* 0x000fe40003f1d000 */
[----:B------:R-:W-:Y:S02]  /*10d0*/  SEL R6, R9, RZ, P2 ;  /* 0x000000ff09067207 */ /* 0x000fe40001000000 */
[----:B------:R-:W-:Y:S02]  /*10e0*/  ISETP.NE.AND P1, PT, R8, RZ, P1 ;  /* 0x000000ff0800720c */ /* 0x000fe40000f25270 */
[----:B------:R-:W-:-:S02]  /*10f0*/  SHF.R.U32.HI R6, RZ, R6, R7 ;  /* 0x00000006ff067219 */ /* 0x000fc40000011607 */
[----:B------:R-:W-:Y:S02]  /*1100*/  PLOP3.LUT P0, PT, P0, P1, PT, 0xf8, 0x8f ;  /* 0x00000000008f781c */ /* 0x000fe40000703f70 */
[----:B------:R-:W-:Y:S02]  /*1110*/  SHF.R.U32.HI R8, RZ, 0x1, R6 ;  /* 0x00000001ff087819 */ /* 0x000fe40000011606 */
[----:B------:R-:W-:-:S04]  /*1120*/  SEL R3, RZ, 0x1, !P0 ;  /* 0x00000001ff037807 */ /* 0x000fc80004000000 */
[----:B------:R-:W-:-:S04]  /*1130*/  LOP3.LUT R3, R3, 0x1, R8, 0xf8, !PT ;  /* 0x0000000103037812 */ /* 0x000fc800078ef808 */
[----:B------:R-:W-:-:S05]  /*1140*/  LOP3.LUT R3, R3, R6, RZ, 0xc0, !PT ;  /* 0x0000000603037212 */ /* 0x000fca00078ec0ff */
[----:B------:R-:W-:-:S05]  /*1150*/  IMAD.IADD R3, R8, 0x1, R3 ;  /* 0x0000000108037824 */ /* 0x000fca00078e0203 */
[----:B------:R-:W-:Y:S01]  /*1160*/  LOP3.LUT R0, R3, R0, RZ, 0xfc, !PT ;  /* 0x0000000003007212 */ /* 0x000fe200078efcff */
[----:B------:R-:W-:Y:S06]  /*1170*/  BRA `(.L_x_22) ;  /* 0x0000000000107947 */ /* 0x000fec0003800000 */
.L_x_21:
[----:B------:R-:W-:-:S04]  /*1180*/  LOP3.LUT R0, R0, 0x80000000, RZ, 0xc0, !PT ;  /* 0x8000000000007812 */ /* 0x000fc800078ec0ff */
[----:B------:R-:W-:Y:S01]  /*1190*/  LOP3.LUT R0, R0, 0x7f800000, RZ, 0xfc, !PT ;  /* 0x7f80000000007812 */ /* 0x000fe200078efcff */
[----:B------:R-:W-:Y:S06]  /*11a0*/  BRA `(.L_x_22) ;  /* 0x0000000000047947 */ /* 0x000fec0003800000 */
.L_x_20:
[----:B------:R-:W-:-:S07]  /*11b0*/  LEA R0, R7, R0, 0x17 ;  /* 0x0000000007007211 */ /* 0x000fce00078eb8ff */
.L_x_22:
[----:B------:R-:W-:Y:S05]  /*11c0*/  BSYNC.RECONVERGENT B2 ;  /* 0x0000000000027941 */ /* 0x000fea0003800200 */
.L_x_19:
[----:B------:R-:W-:Y:S05]  /*11d0*/  BRA `(.L_x_23) ;  /* 0x0000000000207947 */ /* 0x000fea0003800000 */
.L_x_18:
[----:B------:R-:W-:-:S04]  /*11e0*/  LOP3.LUT R0, R6, 0x80000000, R3, 0x48, !PT ;  /* 0x8000000006007812 */ /* 0x000fc800078e4803 */
[----:B------:R-:W-:Y:S01]  /*11f0*/  LOP3.LUT R0, R0, 0x7f800000, RZ, 0xfc, !PT ;  /* 0x7f80000000007812 */ /* 0x000fe200078efcff */
[----:B------:R-:W-:Y:S06]  /*1200*/  BRA `(.L_x_23) ;  /* 0x0000000000147947 */ /* 0x000fec0003800000 */
.L_x_17:
[----:B------:R-:W-:Y:S01]  /*1210*/  LOP3.LUT R0, R6, 0x80000000, R3, 0x48, !PT ;  /* 0x8000000006007812 */ /* 0x000fe200078e4803 */
[----:B------:R-:W-:Y:S06]  /*1220*/  BRA `(.L_x_23) ;  /* 0x00000000000c7947 */ /* 0x000fec0003800000 */
.L_x_16:
[----:B------:R-:W0:Y:S01]  /*1230*/  MUFU.RSQ R0, -QNAN ;  /* 0xffc0000000007908 */ /* 0x000e220000001400 */
[----:B------:R-:W-:Y:S05]  /*1240*/  BRA `(.L_x_23) ;  /* 0x0000000000047947 */ /* 0x000fea0003800000 */
.L_x_15:
[----:B------:R-:W-:-:S07]  /*1250*/  FADD.FTZ R0, R3, R0 ;  /* 0x0000000003007221 */ /* 0x000fce0000010000 */
.L_x_23:
[----:B------:R-:W-:Y:S05]  /*1260*/  BSYNC.RECONVERGENT B1 ;  /* 0x0000000000017941 */ /* 0x000fea0003800200 */
.L_x_13:
[----:B------:R-:W-:-:S04]  /*1270*/  IMAD.MOV.U32 R3, RZ, RZ, 0x0 ;  /* 0x00000000ff037424 */ /* 0x000fc800078e00ff */
[----:B0-----:R-:W-:Y:S05]  /*1280*/  RET.REL.NODEC R2 `(_Z17rms_energy_kernelPKfPfiiii) ;  /* 0xffffffec025c7950 */ /* 0x001fea0003c3ffff */
.L_x_24:
[----:B------:R-:W-:-:S00]  /*1290*/  BRA `(.L_x_24) ;  /* 0xfffffffc00fc7947 */ /* 0x000fc0000383ffff */
[----:B------:R-:W-:-:S00]  /*12a0*/  NOP ;  /* 0x0000000000007918 */ /* 0x000fc00000000000 */
        /* <DEDUP_REMOVED lines=13> */
.L_x_69:


//--------------------- .text._Z25spectral_bandwidth_kernelPKfPfiiii --------------------------
	.section	.text._Z25spectral_bandwidth_kernelPKfPfiiii,"ax",@progbits
	.align	128
        .global         _Z25spectral_bandwidth_kernelPKfPfiiii
        .type           _Z25spectral_bandwidth_kernelPKfPfiiii,@function
        .size           _Z25spectral_bandwidth_kernelPKfPfiiii,(.L_x_70 - _Z25spectral_bandwidth_kernelPKfPfiiii)
        .other          _Z25spectral_bandwidth_kernelPKfPfiiii,@"STO_CUDA_ENTRY STV_DEFAULT"
_Z25spectral_bandwidth_kernelPKfPfiiii:
.text._Z25spectral_bandwidth_kernelPKfPfiiii:
        /* <DEDUP_REMOVED lines=11> */
[----:B------:R-:W-:Y:S01]  /*00b0*/  IMAD.MOV.U32 R19, RZ, RZ, RZ ;  /* 0x000000ffff137224 */ /* 0x000fe200078e00ff */
[----:B------:R-:W1:Y:S01]  /*00c0*/  LDCU.64 UR8, c[0x0][0x358] ;  /* 0x00006b00ff0877ac */ /* 0x000e620008000a00 */
[----:B0-----:R-:W-:Y:S01]  /*00d0*/  IMAD.U32 R6, RZ, RZ, UR7 ;  /* 0x00000007ff067e24 */ /* 0x001fe2000f8e00ff */
[----:B------:R-:W-:-:S04]  /*00e0*/  UISETP.GE.AND UP0, UPT, UR6, 0x1, UPT ;  /* 0x000000010600788c */ /* 0x000fc8000bf06270 */
[----:B------:R-:W-:-:S04]  /*00f0*/  ISETP.GE.AND P0, PT, R6, 0x1, PT ;  /* 0x000000010600780c */ /* 0x000fc80003f06270 */
[----:B------:R-:W-:-:S13]  /*0100*/  PLOP3.LUT P0, PT, P0, PT, UP0, 0x5d, 0xd5 ;  /* 0x0000000000d5781c */ /* 0x000fda000070eb0d */
[----:B-1----:R-:W-:Y:S05]  /*0110*/  @P0 BRA `(.L_x_25) ;  /* 0x0000000400dc0947 */ /* 0x002fea0003800000 */
[----:B------:R-:W0:Y:S01]  /*0120*/  LDCU.64 UR4, c[0x0][0x380] ;  /* 0x00007000ff0477ac */ /* 0x000e220008000a00 */
[C---:B------:R-:W-:Y:S01]  /*0130*/  LOP3.LUT R25, R6.reuse, 0x7, RZ, 0xc0, !PT ;  /* 0x0000000706197812 */ /* 0x040fe200078ec0ff */
[----:B------:R-:W-:Y:S01]  /*0140*/  HFMA2 R10, -RZ, RZ, 0, 0 ;  /* 0x00000000ff0a7431 */ /* 0x000fe200000001ff */
[C---:B------:R-:W-:Y:S01]  /*0150*/  LOP3.LUT R24, R6.reuse, 0xf, RZ, 0xc0, !PT ;  /* 0x0000000f06187812 */ /* 0x040fe200078ec0ff */
[----:B------:R-:W-:Y:S01]  /*0160*/  IMAD R7, R5, UR11, R4 ;  /* 0x0000000b05077c24 */ /* 0x000fe2000f8e0204 */
[----:B------:R-:W-:Y:S01]  /*0170*/  LOP3.LUT R8, R6, 0x7ffffff0, RZ, 0xc0, !PT ;  /* 0x7ffffff006087812 */ /* 0x000fe200078ec0ff */
[----:B------:R-:W-:Y:S01]  /*0180*/  VIADD R2, R25, 0xffffffff ;  /* 0xffffffff19027836 */ /* 0x000fe20000000000 */
[----:B------:R-:W-:Y:S01]  /*0190*/  IADD3 R0, PT, PT, R24, -0x1, RZ ;  /* 0xffffffff18007810 */ /* 0x000fe20007ffe0ff */
[----:B------:R-:W-:Y:S01]  /*01a0*/  IMAD.MOV.U32 R19, RZ, RZ, RZ ;  /* 0x000000ffff137224 */ /* 0x000fe200078e00ff */
[----:B------:R-:W-:Y:S01]  /*01b0*/  LOP3.LUT R9, R6, 0x3, RZ, 0xc0, !PT ;  /* 0x0000000306097812 */ /* 0x000fe200078ec0ff */
[----:B------:R-:W-:Y:S01]  /*01c0*/  IMAD.MOV R11, RZ, RZ, -R8 ;  /* 0x000000ffff0b7224 */ /* 0x000fe200078e0a08 */
[----:B------:R-:W-:-:S02]  /*01d0*/  ISETP.GE.U32.AND P0, PT, R0, 0x7, PT ;  /* 0x000000070000780c */ /* 0x000fc40003f06070 */
[----:B------:R-:W-:Y:S01]  /*01e0*/  ISETP.GE.U32.AND P1, PT, R2, 0x3, PT ;  /* 0x000000030200780c */ /* 0x000fe20003f26070 */
[----:B0-----:R-:W-:-:S04]  /*01f0*/  UIADD3 UR4, UP0, UPT, UR4, 0x20, URZ ;  /* 0x0000002004047890 */ /* 0x001fc8000ff1e0ff */
[----:B------:R-:W-:-:S12]  /*0200*/  UIADD3.X UR5, UPT, UPT, URZ, UR5, URZ, UP0, !UPT ;  /* 0x00000005ff057290 */ /* 0x000fd800087fe4ff */
.L_x_31:
[----:B------:R-:W0:Y:S01]  /*0210*/  LDCU.64 UR6, c[0x0][0x398] ;  /* 0x00007300ff0677ac */ /* 0x000e220008000a00 */
[----:B------:R-:W-:Y:S02]  /*0220*/  IMAD.MOV.U32 R13, RZ, RZ, RZ ;  /* 0x000000ffff0d7224 */ /* 0x000fe400078e00ff */
[----:B0-----:R-:W-:Y:S02]  /*0230*/  IMAD.U32 R6, RZ, RZ, UR7 ;  /* 0x00000007ff067e24 */ /* 0x001fe4000f8e00ff */
[----:B------:R-:W-:Y:S01]  /*0240*/  IMAD R3, R7, UR6, R10 ;  /* 0x0000000607037c24 */ /* 0x000fe2000f8e020a */
[----:B------:R-:W-:Y:S02]  /*0250*/  IADD3 R10, PT, PT, R10, 0x1, RZ ;  /* 0x000000010a0a7810 */ /* 0x000fe40007ffe0ff */
[----:B------:R-:W-:Y:S01]  /*0260*/  ISETP.GE.U32.AND P3, PT, R6, 0x10, PT ;  /* 0x000000100600780c */ /* 0x000fe20003f66070 */
[----:B------:R-:W-:Y:S01]  /*0270*/  IMAD R12, R3, R6, RZ ;  /* 0x00000006030c7224 */ /* 0x000fe200078e02ff */
[----:B------:R-:W-:-:S11]  /*0280*/  ISETP.NE.AND P2, PT, R10, UR6, PT ;  /* 0x000000060a007c0c */ /* 0x000fd6000bf45270 */
[----:B------:R-:W-:Y:S05]  /*0290*/  @!P3 BRA `(.L_x_26) ;  /* 0x0000000000a8b947 */ /* 0x000fea0003800000 */
[----:B------:R-:W-:Y:S01]  /*02a0*/  MOV R13, R12 ;  /* 0x0000000c000d7202 */ /* 0x000fe20000000f00 */
[----:B------:R-:W-:-:S07]  /*02b0*/  IMAD.MOV.U32 R0, RZ, RZ, R11 ;  /* 0x000000ffff007224 */ /* 0x000fce00078e000b */
.L_x_27:
        /* <DEDUP_REMOVED lines=13> */
[----:B--2---:R-:W-:-:S03]  /*0390*/  FADD R26, |R26|, R19 ;  /* 0x000000131a1a7221 */ /* 0x004fc60000000200 */
[----:B------:R-:W2:Y:S01]  /*03a0*/  LDG.E R19, desc[UR8][R2.64+0x8] ;  /* 0x0000080802137981 */ /* 0x000ea2000c1e1900 */
[----:B---3--:R-:W-:-:S03]  /*03b0*/  FADD R27, R26, |R23| ;  /* 0x400000171a1b7221 */ /* 0x008fc60000000000 */
[----:B------:R-:W3:Y:S01]  /*03c0*/  LDG.E R23, desc[UR8][R2.64+0xc] ;  /* 0x00000c0802177981 */ /* 0x000ee2000c1e1900 */
[----:B----4-:R-:W-:-:S03]  /*03d0*/  FADD R26, R27, |R22| ;  /* 0x400000161b1a7221 */ /* 0x010fc60000000000 */
[----:B------:R-:W4:Y:S01]  /*03e0*/  LDG.E R22, desc[UR8][R2.64+0x10] ;  /* 0x0000100802167981 */ /* 0x000f22000c1e1900 */
[----:B-----5:R-:W-:-:S03]  /*03f0*/  FADD R27, R26, |R21| ;  /* 0x400000151a1b7221 */ /* 0x020fc60000000000 */
[----:B------:R-:W5:Y:S01]  /*0400*/  LDG.E R21, desc[UR8][R2.64+0x14] ;  /* 0x0000140802157981 */ /* 0x000f62000c1e1900 */
[----:B------:R-:W-:-:S03]  /*0410*/  FADD R27, R27, |R20| ;  /* 0x400000141b1b7221 */ /* 0x000fc60000000000 */
[----:B------:R-:W5:Y:S04]  /*0420*/  LDG.E R20, desc[UR8][R2.64+0x18] ;  /* 0x0000180802147981 */ /* 0x000f68000c1e1900 */
[----:B------:R-:W5:Y:S01]  /*0430*/  LDG.E R26, desc[UR8][R2.64+0x1c] ;  /* 0x00001c08021a7981 */ /* 0x000f62000c1e1900 */
[----:B------:R-:W-:Y:S01]  /*0440*/  FADD R18, R27, |R18| ;  /* 0x400000121b127221 */ /* 0x000fe20000000000 */
[----:B------:R-:W-:Y:S01]  /*0450*/  IADD3 R0, PT, PT, R0, 0x10, RZ ;  /* 0x0000001000007810 */ /* 0x000fe20007ffe0ff */
[----:B------:R-:W-:Y:S02]  /*0460*/  VIADD R13, R13, 0x10 ;  /* 0x000000100d0d7836 */ /* 0x000fe40000000000 */
[----:B------:R-:W-:Y:S01]  /*0470*/  FADD R17, R18, |R17| ;  /* 0x4000001112117221 */ /* 0x000fe20000000000 */
[----:B------:R-:W-:-:S03]  /*0480*/  ISETP.NE.AND P3, PT, R0, RZ, PT ;  /* 0x000000ff0000720c */ /* 0x000fc60003f65270 */
[----:B------:R-:W-:-:S04]  /*0490*/  FADD R16, R17, |R16| ;  /* 0x4000001011107221 */ /* 0x000fc80000000000 */
[----:B------:R-:W-:-:S04]  /*04a0*/  FADD R15, R16, |R15| ;  /* 0x4000000f100f7221 */ /* 0x000fc80000000000 */
[----:B------:R-:W-:-:S04]  /*04b0*/  FADD R14, R15, |R14| ;  /* 0x4000000e0f0e7221 */ /* 0x000fc80000000000 */
[----:B--2---:R-:W-:-:S04]  /*04c0*/  FADD R14, R14, |R19| ;  /* 0x400000130e0e7221 */ /* 0x004fc80000000000 */
[----:B---3--:R-:W-:-:S04]  /*04d0*/  FADD R23, R14, |R23| ;  /* 0x400000170e177221 */ /* 0x008fc80000000000 */
[----:B----4-:R-:W-:-:S04]  /*04e0*/  FADD R22, R23, |R22| ;  /* 0x4000001617167221 */ /* 0x010fc80000000000 */
[----:B-----5:R-:W-:-:S04]  /*04f0*/  FADD R21, R22, |R21| ;  /* 0x4000001516157221 */ /* 0x020fc80000000000 */
[----:B------:R-:W-:-:S04]  /*0500*/  FADD R21, R21, |R20| ;  /* 0x4000001415157221 */ /* 0x000fc80000000000 */
[----:B------:R-:W-:Y:S01]  /*0510*/  FADD R19, R21, |R26| ;  /* 0x4000001a15137221 */ /* 0x000fe20000000000 */
[----:B------:R-:W-:Y:S06]  /*0520*/  @P3 BRA `(.L_x_27) ;  /* 0xfffffffc00643947 */ /* 0x000fec000383ffff */
[----:B------:R-:W-:-:S07]  /*0530*/  MOV R13, R8 ;  /* 0x00000008000d7202 */ /* 0x000fce0000000f00 */
.L_x_26:
[----:B------:R-:W-:-:S13]  /*0540*/  ISETP.NE.AND P3, PT, R24, RZ, PT ;  /* 0x000000ff1800720c */ /* 0x000fda0003f65270 */
[----:B------:R-:W-:Y:S05]  /*0550*/  @!P3 BRA `(.L_x_28) ;  /* 0x0000000000c8b947 */ /* 0x000fea0003800000 */
[----:B------:R-:W-:Y:S01]  /*0560*/  ISETP.NE.AND P3, PT, R25, RZ, PT ;  /* 0x000000ff1900720c */ /* 0x000fe20003f65270 */
[----:B------:R-:W-:-:S12]  /*0570*/  @!P0 BRA `(.L_x_29) ;  /* 0x0000000000508947 */ /* 0x000fd80003800000 */
[----:B------:R-:W0:Y:S01]  /*0580*/  LDC.64 R2, c[0x0][0x380] ;  /* 0x0000e000ff027b82 */ /* 0x000e220000000a00 */
[----:B------:R-:W-:-:S04]  /*0590*/  IMAD.IADD R15, R12, 0x1, R13 ;  /* 0x000000010c0f7824 */ /* 0x000fc800078e020d */
        /* <DEDUP_REMOVED lines=9> */
[----:B------:R-:W-:Y:S01]  /*0630*/  IADD3 R13, PT, PT, R13, 0x8, RZ ;  /* 0x000000080d0d7810 */ /* 0x000fe20007ffe0ff */
[----:B--2---:R-:W-:-:S04]  /*0640*/  FADD R0, R19, |R0| ;  /* 0x4000000013007221 */ /* 0x004fc80000000000 */
[----:B---3--:R-:W-:-:S04]  /*0650*/  FADD R0, R0, |R15| ;  /* 0x4000000f00007221 */ /* 0x008fc80000000000 */
[----:B----4-:R-:W-:-:S04]  /*0660*/  FADD R0, R0, |R17| ;  /* 0x4000001100007221 */ /* 0x010fc80000000000 */
[----:B-----5:R-:W-:-:S04]  /*0670*/  FADD R0, R0, |R21| ;  /* 0x4000001500007221 */ /* 0x020fc80000000000 */
[----:B------:R-:W-:-:S04]  /*0680*/  FADD R0, R0, |R23| ;  /* 0x4000001700007221 */ /* 0x000fc80000000000 */
[----:B------:R-:W-:-:S04]  /*0690*/  FADD R0, R0, |R27| ;  /* 0x4000001b00007221 */ /* 0x000fc80000000000 */
[----:B------:R-:W-:-:S04]  /*06a0*/  FADD R0, R0, |R29| ;  /* 0x4000001d00007221 */ /* 0x000fc80000000000 */
[----:B------:R-:W-:-:S07]  /*06b0*/  FADD R19, R0, |R14| ;  /* 0x4000000e00137221 */ /* 0x000fce0000000000 */
.L_x_29:
        /* <DEDUP_REMOVED lines=9> */
[----:B------:R-:W5:Y:S01]  /*0750*/  LDG.E R21, desc[UR8][R2.64+0xc] ;  /* 0x00000c0802157981 */ /* 0x000f62000c1e1900 */
[----:B------:R-:W-:Y:S01]  /*0760*/  IADD3 R13, PT, PT, R13, 0x4, RZ ;  /* 0x000000040d0d7810 */ /* 0x000fe20007ffe0ff */
[----:B--2---:R-:W-:-:S04]  /*0770*/  FADD R0, R19, |R0| ;  /* 0x4000000013007221 */ /* 0x004fc80000000000 */
[----:B---3--:R-:W-:-:S04]  /*0780*/  FADD R0, R0, |R15| ;  /* 0x4000000f00007221 */ /* 0x008fc80000000000 */
[----:B----4-:R-:W-:-:S04]  /*0790*/  FADD R0, R0, |R17| ;  /* 0x4000001100007221 */ /* 0x010fc80000000000 */
[----:B-----5:R-:W-:-:S07]  /*07a0*/  FADD R19, R0, |R21| ;  /* 0x4000001500137221 */ /* 0x020fce0000000000 */
.L_x_30:
[----:B------:R-:W-:Y:S05]  /*07b0*/  @!P3 BRA `(.L_x_28) ;  /* 0x000000000030b947 */ /* 0x000fea0003800000 */
[----:B------:R-:W0:Y:S01]  /*07c0*/  LDC.64 R2, c[0x0][0x380] ;  /* 0x0000e000ff027b82 */ /* 0x000e220000000a00 */
[----:B------:R-:W-:-:S04]  /*07d0*/  IMAD.IADD R13, R12, 0x1, R13 ;  /* 0x000000010c0d7824 */ /* 0x000fc800078e020d */
[----:B0-----:R-:W-:-:S05]  /*07e0*/  IMAD.WIDE R2, R13, 0x4, R2 ;  /* 0x000000040d027825 */ /* 0x001fca00078e0202 */
[----:B------:R-:W2:Y:S01]  /*07f0*/  LDG.E R0, desc[UR8][R2.64] ;  /* 0x0000000802007981 */ /* 0x000ea2000c1e1900 */
[----:B------:R-:W-:Y:S01]  /*0800*/  ISETP.NE.AND P3, PT, R9, 0x1, PT ;  /* 0x000000010900780c */ /* 0x000fe20003f65270 */
[----:B--2---:R-:W-:-:S12]  /*0810*/  FADD R19, R19, |R0| ;  /* 0x4000000013137221 */ /* 0x004fd80000000000 */
[----:B------:R-:W-:Y:S05]  /*0820*/  @!P3 BRA `(.L_x_28) ;  /* 0x000000000014b947 */ /* 0x000fea0003800000 */
[----:B------:R-:W-:Y:S01]  /*0830*/  ISETP.NE.AND P3, PT, R9, 0x2, PT ;  /* 0x000000020900780c */ /* 0x000fe20003f65270 */
[----:B------:R-:W2:-:S12]  /*0840*/  LDG.E R0, desc[UR8][R2.64+0x4] ;  /* 0x0000040802007981 */ /* 0x000e98000c1e1900 */
[----:B------:R-:W3:Y:S01]  /*0850*/  @P3 LDG.E R12, desc[UR8][R2.64+0x8] ;  /* 0x00000808020c3981 */ /* 0x000ee2000c1e1900 */
[----:B--2---:R-:W-:-:S04]  /*0860*/  FADD R19, R19, |R0| ;  /* 0x4000000013137221 */ /* 0x004fc80000000000 */
[----:B---3--:R-:W-:-:S07]  /*0870*/  @P3 FADD R19, R19, |R12| ;  /* 0x4000000c13133221 */ /* 0x008fce0000000000 */
.L_x_28:
[----:B------:R-:W-:Y:S05]  /*0880*/  @P2 BRA `(.L_x_31) ;  /* 0xfffffff800602947 */ /* 0x000fea000383ffff */
.L_x_25:
        /* <DEDUP_REMOVED lines=11> */
[----:B------:R-:W-:Y:S02]  /*0940*/  MOV R3, R19 ;  /* 0x0000001300037202 */ /* 0x000fe40000000f00 */
[----:B------:R-:W-:-:S07]  /*0950*/  MOV R2, 0x970 ;  /* 0x0000097000027802 */ /* 0x000fce0000000f00 */
[----:B------:R-:W-:Y:S05]  /*0960*/  CALL.REL.NOINC `($__internal_2_$__cuda_sm3x_div_rn_noftz_f32_slowpath) ;  /* 0x0000000000207944 */ /* 0x000fea0003c00000 */
[----:B------:R-:W-:-:S07]  /*0970*/  IMAD.MOV.U32 R7, RZ, RZ, R0 ;  /* 0x000000ffff077224 */ /* 0x000fce00078e0000 */
.L_x_33:
[----:B------:R-:W-:Y:S05]  /*0980*/  BSYNC.RECONVERGENT B0 ;  /* 0x0000000000007941 */ /* 0x000fea0003800200 */
.L_x_32:
[----:B------:R-:W0:Y:S01]  /*0990*/  LDC.64 R2, c[0x0][0x388] ;  /* 0x0000e200ff027b82 */ /* 0x000e220000000a00 */
[----:B------:R-:W1:Y:S02]  /*09a0*/  LDCU UR4, c[0x0][0x394] ;  /* 0x00007280ff0477ac */ /* 0x000e640008000800 */
[----:B-1----:R-:W-:-:S04]  /*09b0*/  IMAD R5, R5, UR4, R4 ;  /* 0x0000000405057c24 */ /* 0x002fc8000f8e0204 */
[----:B0-----:R-:W-:-:S05]  /*09c0*/  IMAD.WIDE R2, R5, 0x4, R2 ;  /* 0x0000000405027825 */ /* 0x001fca00078e0202 */
[----:B------:R-:W-:Y:S01]  /*09d0*/  STG.E desc[UR8][R2.64], R7 ;  /* 0x0000000702007986 */ /* 0x000fe2000c101908 */
[----:B------:R-:W-:Y:S05]  /*09e0*/  EXIT ;  /* 0x000000000000794d */ /* 0x000fea0003800000 */
        .weak           $__internal_2_$__cuda_sm3x_div_rn_noftz_f32_slowpath
        .type           $__internal_2_$__cuda_sm3x_div_rn_noftz_f32_slowpath,@function
        .size           $__internal_2_$__cuda_sm3x_div_rn_noftz_f32_slowpath,(.L_x_70 - $__internal_2_$__cuda_sm3x_div_rn_noftz_f32_slowpath)
$__internal_2_$__cuda_sm3x_div_rn_noftz_f32_slowpath:
[----:B------:R-:W-:Y:S01]  /*09f0*/  SHF.R.U32.HI R7, RZ, 0x17, R6 ;  /* 0x00000017ff077819 */ /* 0x000fe20000011606 */
[----:B------:R-:W-:Y:S01]  /*0a00*/  BSSY.RECONVERGENT B1, `(.L_x_34) ;  /* 0x0000063000017945 */ /* 0x000fe20003800200 */
[----:B------:R-:W-:Y:S02]  /*0a10*/  SHF.R.U32.HI R0, RZ, 0x17, R3 ;  /* 0x00000017ff007819 */ /* 0x000fe40000011603 */
[----:B------:R-:W-:Y:S02]  /*0a20*/  LOP3.LUT R7, R7, 0xff, RZ, 0xc0, !PT ;  /* 0x000000ff07077812 */ /* 0x000fe400078ec0ff */
[----:B------:R-:W-:Y:S02]  /*0a30*/  LOP3.LUT R12, R0, 0xff, RZ, 0xc0, !PT ;  /* 0x000000ff000c7812 */ /* 0x000fe400078ec0ff */
[----:B------:R-:W-:-:S03]  /*0a40*/  IADD3 R9, PT, PT, R7, -0x1, RZ ;  /* 0xffffffff07097810 */ /* 0x000fc60007ffe0ff */
[----:B------:R-:W-:Y:S01]  /*0a50*/  VIADD R10, R12, 0xffffffff ;  /* 0xffffffff0c0a7836 */ /* 0x000fe20000000000 */
[----:B------:R-:W-:-:S04]  /*0a60*/  ISETP.GT.U32.AND P0, PT, R9, 0xfd, PT ;  /* 0x000000fd0900780c */ /* 0x000fc80003f04070 */
[----:B------:R-:W-:-:S13]  /*0a70*/  ISETP.GT.U32.OR P0, PT, R10, 0xfd, P0 ;  /* 0x000000fd0a00780c */ /* 0x000fda0000704470 */
[----:B------:R-:W-:Y:S01]  /*0a80*/  @!P0 MOV R8, RZ ;  /* 0x000000ff00088202 */ /* 0x000fe20000000f00 */
[----:B------:R-:W-:Y:S06]  /*0a90*/  @!P0 BRA `(.L_x_35) ;  /* 0x0000000000608947 */ /* 0x000fec0003800000 */
[----:B------:R-:W-:Y:S01]  /*0aa0*/  FSETP.GTU.FTZ.AND P0, PT, |R3|, +INF , PT ;  /* 0x7f8000000300780b */ /* 0x000fe20003f1c200 */
[----:B------:R-:W-:Y:S01]  /*0ab0*/  IMAD.MOV.U32 R0, RZ, RZ, R6 ;  /* 0x000000ffff007224 */ /* 0x000fe200078e0006 */
[----:B------:R-:W-:-:S04]  /*0ac0*/  FSETP.GTU.FTZ.AND P1, PT, |R6|, +INF , PT ;  /* 0x7f8000000600780b */ /* 0x000fc80003f3c200 */
        /* <DEDUP_REMOVED lines=16> */
[----:B------:R-:W-:Y:S01]  /*0bd0*/  @P0 MOV R8, RZ ;  /* 0x000000ff00080202 */ /* 0x000fe20000000f00 */
[----:B------:R-:W-:Y:S02]  /*0be0*/  @!P0 IMAD.MOV.U32 R8, RZ, RZ, -0x40 ;  /* 0xffffffc0ff088424 */ /* 0x000fe400078e00ff */
[----:B------:R-:W-:Y:S01]  /*0bf0*/  @!P0 FFMA R3, R3, 1.84467440737095516160e+19, RZ ;  /* 0x5f80000003038823 */ /* 0x000fe200000000ff */
[----:B------:R-:W-:Y:S02]  /*0c00*/  @!P1 FFMA R6, R0, 1.84467440737095516160e+19, RZ ;  /* 0x5f80000000069823 */ /* 0x000fe400000000ff */
[----:B------:R-:W-:-:S07]  /*0c10*/  @!P1 IADD3 R8, PT, PT, R8, 0x40, RZ ;  /* 0x0000004008089810 */ /* 0x000fce0007ffe0ff */
.L_x_35:
[----:B------:R-:W-:Y:S01]  /*0c20*/  LEA R9, R7, 0xc0800000, 0x17 ;  /* 0xc080000007097811 */ /* 0x000fe200078eb8ff */
[----:B------:R-:W-:Y:S04]  /*0c30*/  BSSY.RECONVERGENT B2, `(.L_x_40) ;  /* 0x0000036000027945 */ /* 0x000fe80003800200 */
[----:B------:R-:W-:Y:S01]  /*0c40*/  IMAD.IADD R9, R6, 0x1, -R9 ;  /* 0x0000000106097824 */ /* 0x000fe200078e0a09 */
[----:B------:R-:W-:-:S03]  /*0c50*/  IADD3 R6, PT, PT, R12, -0x7f, RZ ;  /* 0xffffff810c067810 */ /* 0x000fc60007ffe0ff */
[----:B------:R-:W0:Y:S01]  /*0c60*/  MUFU.RCP R10, R9 ;  /* 0x00000009000a7308 */ /* 0x000e220000001000 */
[----:B------:R-:W-:Y:S01]  /*0c70*/  FADD.FTZ R11, -R9, -RZ ;  /* 0x800000ff090b7221 */ /* 0x000fe20000010100 */
[C---:B------:R-:W-:Y:S01]  /*0c80*/  IMAD R0, R6.reuse, -0x800000, R3 ;  /* 0xff80000006007824 */ /* 0x040fe200078e0203 */
[----:B------:R-:W-:-:S05]  /*0c90*/  IADD3 R7, PT, PT, R6, 0x7f, -R7 ;  /* 0x0000007f06077810 */ /* 0x000fca0007ffe807 */
[----:B------:R-:W-:Y:S02]  /*0ca0*/  IMAD.IADD R7, R7, 0x1, R8 ;  /* 0x0000000107077824 */ /* 0x000fe400078e0208 */
        /* <DEDUP_REMOVED lines=8> */
[----:B------:R-:W-:-:S04]  /*0d30*/  LOP3.LUT R3, R3, 0xff, RZ, 0xc0, !PT ;  /* 0x000000ff03037812 */ /* 0x000fc800078ec0ff */
[----:B------:R-:W-:-:S05]  /*0d40*/  IADD3 R9, PT, PT, R3, R7, RZ ;  /* 0x0000000703097210 */ /* 0x000fca0007ffe0ff */
[----:B------:R-:W-:-:S05]  /*0d50*/  VIADD R3, R9, 0xffffffff ;  /* 0xffffffff09037836 */ /* 0x000fca0000000000 */
        /* <DEDUP_REMOVED lines=10> */
[C---:B------:R-:W-:Y:S01]  /*0e00*/  IADD3 R8, PT, PT, R9.reuse, 0x20, RZ ;  /* 0x0000002009087810 */ /* 0x040fe20007ffe0ff */
[CCC-:B------:R-:W-:Y:S01]  /*0e10*/  FFMA.RM R6, R12.reuse, R10.reuse, R13.reuse ;  /* 0x0000000a0c067223 */ /* 0x1c0fe2000000400d */
[----:B------:R-:W-:Y:S02]  /*0e20*/  ISETP.NE.AND P2, PT, R9, RZ, PT ;  /* 0x000000ff0900720c */ /* 0x000fe40003f45270 */
[----:B------:R-:W-:Y:S01]  /*0e30*/  LOP3.LUT R7, R3, 0x7fffff, RZ, 0xc0, !PT ;  /* 0x007fffff03077812 */ /* 0x000fe200078ec0ff */
[----:B------:R-:W-:Y:S01]  /*0e40*/  FFMA.RP R3, R12, R10, R13 ;  /* 0x0000000a0c037223 */ /* 0x000fe2000000800d */
[----:B------:R-:W-:Y:S01]  /*0e50*/  ISETP.NE.AND P1, PT, R9, RZ, PT ;  /* 0x000000ff0900720c */ /* 0x000fe20003f25270 */
[----:B------:R-:W-:Y:S01]  /*0e60*/  IMAD.MOV R9, RZ, RZ, -R9 ;  /* 0x000000ffff097224 */ /* 0x000fe200078e0a09 */
[----:B------:R-:W-:Y:S02]  /*0e70*/  LOP3.LUT R7, R7, 0x800000, RZ, 0xfc, !PT ;  /* 0x0080000007077812 */ /* 0x000fe400078efcff */
[----:B------:R-:W-:-:S02]  /*0e80*/  FSETP.NEU.FTZ.AND P0, PT, R3, R6, PT ;  /* 0x000000060300720b */ /* 0x000fc40003f1d000 */
[----:B------:R-:W-:Y:S02]  /*0e90*/  SHF.L.U32 R8, R7, R8, RZ ;  /* 0x0000000807087219 */ /* 0x000fe400000006ff */
[----:B------:R-:W-:Y:S02]  /*0ea0*/  SEL R6, R9, RZ, P2 ;  /* 0x000000ff09067207 */ /* 0x000fe40001000000 */
[----:B------:R-:W-:Y:S02]  /*0eb0*/  ISETP.NE.AND P1, PT, R8, RZ, P1 ;  /* 0x000000ff0800720c */ /* 0x000fe40000f25270 */
[----:B------:R-:W-:Y:S02]  /*0ec0*/  SHF.R.U32.HI R6, RZ, R6, R7 ;  /* 0x00000006ff067219 */ /* 0x000fe40000011607 */
[----:B------:R-:W-:Y:S02]  /*0ed0*/  PLOP3.LUT P0, PT, P0, P1, PT, 0xf8, 0x8f ;  /* 0x00000000008f781c */ /* 0x000fe40000703f70 */
[----:B------:R-:W-:-:S02]  /*0ee0*/  SHF.R.U32.HI R8, RZ, 0x1, R6 ;  /* 0x00000001ff087819 */ /* 0x000fc40000011606 */
[----:B------:R-:W-:-:S04]  /*0ef0*/  SEL R3, RZ, 0x1, !P0 ;  /* 0x00000001ff037807 */ /* 0x000fc80004000000 */
[----:B------:R-:W-:-:S04]  /*0f00*/  LOP3.LUT R3, R3, 0x1, R8, 0xf8, !PT ;  /* 0x0000000103037812 */ /* 0x000fc800078ef808 */
[----:B------:R-:W-:-:S04]  /*0f10*/  LOP3.LUT R3, R3, R6, RZ, 0xc0, !PT ;  /* 0x0000000603037212 */ /* 0x000fc800078ec0ff */
[----:B------:R-:W-:-:S04]  /*0f20*/  IADD3 R3, PT, PT, R8, R3, RZ ;  /* 0x0000000308037210 */ /* 0x000fc80007ffe0ff */
[----:B------:R-:W-:Y:S01]  /*0f30*/  LOP3.LUT R0, R3, R0, RZ, 0xfc, !PT ;  /* 0x0000000003007212 */ /* 0x000fe200078efcff */
[----:B------:R-:W-:Y:S06]  /*0f40*/  BRA `(.L_x_43) ;  /* 0x0000000000107947 */ /* 0x000fec0003800000 */
.L_x_42:
[----:B------:R-:W-:-:S04]  /*0f50*/  LOP3.LUT R0, R0, 0x80000000, RZ, 0xc0, !PT ;  /* 0x8000000000007812 */ /* 0x000fc800078ec0ff */
[----:B------:R-:W-:Y:S01]  /*0f60*/  LOP3.LUT R0, R0, 0x7f800000, RZ, 0xfc, !PT ;  /* 0x7f80000000007812 */ /* 0x000fe200078efcff */
[----:B------:R-:W-:Y:S06]  /*0f70*/  BRA `(.L_x_43) ;  /* 0x0000000000047947 */ /* 0x000fec0003800000 */
.L_x_41:
[----:B------:R-:W-:-:S07]  /*0f80*/  IMAD R0, R7, 0x800000, R0 ;  /* 0x0080000007007824 */ /* 0x000fce00078e0200 */
.L_x_43:
[----:B------:R-:W-:Y:S05]  /*0f90*/  BSYNC.RECONVERGENT B2 ;  /* 0x0000000000027941 */ /* 0x000fea0003800200 */
.L_x_40:
[----:B------:R-:W-:Y:S05]  /*0fa0*/  BRA `(.L_x_44) ;  /* 0x0000000000207947 */ /* 0x000fea0003800000 */
.L_x_39:
[----:B------:R-:W-:-:S04]  /*0fb0*/  LOP3.LUT R0, R6, 0x80000000, R3, 0x48, !PT ;  /* 0x8000000006007812 */ /* 0x000fc800078e4803 */
[----:B------:R-:W-:Y:S01]  /*0fc0*/  LOP3.LUT R0, R0, 0x7f800000, RZ, 0xfc, !PT ;  /* 0x7f80000000007812 */ /* 0x000fe200078efcff */
[----:B------:R-:W-:Y:S06]  /*0fd0*/  BRA `(.L_x_44) ;  /* 0x0000000000147947 */ /* 0x000fec0003800000 */
.L_x_38:
[----:B------:R-:W-:Y:S01]  /*0fe0*/  LOP3.LUT R0, R6, 0x80000000, R3, 0x48, !PT ;  /* 0x8000000006007812 */ /* 0x000fe200078e4803 */
[----:B------:R-:W-:Y:S06]  /*0ff0*/  BRA `(.L_x_44) ;  /* 0x00000000000c7947 */ /* 0x000fec0003800000 */
.L_x_37:
[----:B------:R-:W0:Y:S01]  /*1000*/  MUFU.RSQ R0, -QNAN ;  /* 0xffc0000000007908 */ /* 0x000e220000001400 */
[----:B------:R-:W-:Y:S05]  /*1010*/  BRA `(.L_x_44) ;  /* 0x0000000000047947 */ /* 0x000fea0003800000 */
.L_x_36:
[----:B------:R-:W-:-:S07]  /*1020*/  FADD.FTZ R0, R3, R0 ;  /* 0x0000000003007221 */ /* 0x000fce0000010000 */
.L_x_44:
[----:B------:R-:W-:Y:S05]  /*1030*/  BSYNC.RECONVERGENT B1 ;  /* 0x0000000000017941 */ /* 0x000fea0003800200 */
.L_x_34:
[----:B------:R-:W-:-:S04]  /*1040*/  HFMA2 R3, -RZ, RZ, 0, 0 ;  /* 0x00000000ff037431 */ /* 0x000fc800000001ff */
[----:B0-----:R-:W-:Y:S05]  /*1050*/  RET.REL.NODEC R2 `(_Z25spectral_bandwidth_kernelPKfPfiiii) ;  /* 0xffffffec02e87950 */ /* 0x001fea0003c3ffff */
.L_x_45:
        /* <DEDUP_REMOVED lines=10> */
.L_x_70:


//--------------------- .text._Z17avg_pool2d_kernelPKfPfiiiiii --------------------------
	.section	.text._Z17avg_pool2d_kernelPKfPfiiiiii,"ax",@progbits
	.align	128
        .global         _Z17avg_pool2d_kernelPKfPfiiiiii
        .type           _Z17avg_pool2d_kernelPKfPfiiiiii,@function
        .size           _Z17avg_pool2d_kernelPKfPfiiiiii,(.L_x_73 - _Z17avg_pool2d_kernelPKfPfiiiiii)
        .other          _Z17avg_pool2d_kernelPKfPfiiiiii,@"STO_CUDA_ENTRY STV_DEFAULT"
_Z17avg_pool2d_kernelPKfPfiiiiii:
.text._Z17avg_pool2d_kernelPKfPfiiiiii:
[----:B------:R-:W-:Y:S01]  /*0000*/  LDC R1, c[0x0][0x37c] ;  /* 0x0000df00ff017b82 */ /* 0x000fe20000000800 */
[----:B------:R-:W0:Y:S07]  /*0010*/  S2R R2, SR_TID.Y ;  /* 0x0000000000027919 */ /* 0x000e2e0000002200 */
[----:B------:R-:W1:Y:S01]  /*0020*/  LDC R6, c[0x0][0x368] ;  /* 0x0000da00ff067b82 */ /* 0x000e620000000800 */
[----:B------:R-:W2:Y:S01]  /*0030*/  LDCU.64 UR8, c[0x0][0x390] ;  /* 0x00007200ff0877ac */ /* 0x000ea20008000a00 */
[----:B------:R-:W1:Y:S01]  /*0040*/  S2R R3, SR_TID.Z ;  /* 0x0000000000037919 */ /* 0x000e620000002300 */
[----:B------:R-:W3:Y:S01]  /*0050*/  LDCU.64 UR10, c[0x0][0x3a0] ;  /* 0x00007400ff0a77ac */ /* 0x000ee20008000a00 */
[----:B------:R-:W4:Y:S04]  /*0060*/  S2R R0, SR_TID.X ;  /* 0x0000000000007919 */ /* 0x000f280000002100 */
[----:B------:R-:W0:Y:S08]  /*0070*/  S2UR UR5, SR_CTAID.Y ;  /* 0x00000000000579c3 */ /* 0x000e300000002600 */
[----:B------:R-:W0:Y:S08]  /*0080*/  LDC R7, c[0x0][0x364] ;  /* 0x0000d900ff077b82 */ /* 0x000e300000000800 */
[----:B------:R-:W1:Y:S08]  /*0090*/  S2UR UR4, SR_CTAID.Z ;  /* 0x00000000000479c3 */ /* 0x000e700000002700 */
[----:B------:R-:W5:Y:S08]  /*00a0*/  S2UR UR6, SR_CTAID.X ;  /* 0x00000000000679c3 */ /* 0x000f700000002500 */
[----:B------:R-:W5:Y:S01]  /*00b0*/  LDC R9, c[0x0][0x360] ;  /* 0x0000d800ff097b82 */ /* 0x000f620000000800 */
[----:B0-----:R-:W-:-:S05]  /*00c0*/  IMAD R7, R7, UR5, R2 ;  /* 0x0000000507077c24 */ /* 0x001fca000f8e0202 */
[----:B--2---:R-:W-:Y:S01]  /*00d0*/  ISETP.GE.AND P0, PT, R7, UR9, PT ;  /* 0x0000000907007c0c */ /* 0x004fe2000bf06270 */
[----:B-1----:R-:W-:-:S05]  /*00e0*/  IMAD R6, R6, UR4, R3 ;  /* 0x0000000406067c24 */ /* 0x002fca000f8e0203 */
[----:B------:R-:W-:Y:S01]  /*00f0*/  ISETP.GE.OR P0, PT, R6, UR8, P0 ;  /* 0x0000000806007c0c */ /* 0x000fe20008706670 */
[----:B-----5:R-:W-:-:S05]  /*0100*/  IMAD R9, R9, UR6, RZ ;  /* 0x0000000609097c24 */ /* 0x020fca000f8e02ff */
[----:B----4-:R-:W-:-:S04]  /*0110*/  IADD3 R8, PT, PT, R9, R0, RZ ;  /* 0x0000000009087210 */ /* 0x010fc80007ffe0ff */
[----:B---3--:R-:W-:-:S04]  /*0120*/  ISETP.GE.OR P0, PT, R8, UR10, P0 ;  /* 0x0000000a08007c0c */ /* 0x008fc80008706670 */
[----:B------:R-:W-:-:S13]  /*0130*/  ISETP.GE.OR P0, PT, R0, UR11, P0 ;  /* 0x0000000b00007c0c */ /* 0x000fda0008706670 */
[----:B------:R-:W-:Y:S05]  /*0140*/  @P0 EXIT ;  /* 0x000000000000094d */ /* 0x000fea0003800000 */
[----:B------:R-:W0:Y:S01]  /*0150*/  LDC.64 R4, c[0x0][0x398] ;  /* 0x0000e600ff047b82 */ /* 0x000e220000000a00 */
[----:B------:R-:W-:Y:S01]  /*0160*/  SHF.L.U32 R10, R0, 0x1, RZ ;  /* 0x00000001000a7819 */ /* 0x000fe200000006ff */
[----:B------:R-:W1:Y:S01]  /*0170*/  LDCU.64 UR4, c[0x0][0x358] ;  /* 0x00006b00ff0477ac */ /* 0x000e620008000a00 */
[----:B------:R-:W-:Y:S01]  /*0180*/  SHF.L.U32 R11, R8, 0x1, RZ ;  /* 0x00000001080b7819 */ /* 0x000fe200000006ff */
[----:B------:R-:W-:Y:S01]  /*0190*/  IMAD R13, R6, UR9, R7 ;  /* 0x00000009060d7c24 */ /* 0x000fe2000f8e0207 */
[----:B------:R-:W-:-:S03]  /*01a0*/  IADD3 R12, PT, PT, R10, 0x1, RZ ;  /* 0x000000010a0c7810 */ /* 0x000fc60007ffe0ff */
[----:B------:R-:W2:Y:S01]  /*01b0*/  LDC.64 R2, c[0x0][0x380] ;  /* 0x0000e000ff027b82 */ /* 0x000ea20000000a00 */
[----:B------:R-:W-:Y:S02]  /*01c0*/  LEA R9, R9, R12, 0x1 ;  /* 0x0000000c09097211 */ /* 0x000fe400078e08ff */
[-C--:B0-----:R-:W-:Y:S01]  /*01d0*/  ISETP.GE.AND P0, PT, R11, R4.reuse, PT ;  /* 0x000000040b00720c */ /* 0x081fe20003f06270 */
[-C--:B------:R-:W-:Y:S01]  /*01e0*/  IMAD R6, R13, R4.reuse, R11 ;  /* 0x000000040d067224 */ /* 0x080fe200078e020b */
[----:B------:R-:W-:Y:S02]  /*01f0*/  ISETP.GE.AND P1, PT, R9, R4, PT ;  /* 0x000000040900720c */ /* 0x000fe40003f26270 */
[----:B------:R-:W-:Y:S01]  /*0200*/  ISETP.GT.AND P0, PT, R8, -0x1, !P0 ;  /* 0xffffffff0800780c */ /* 0x000fe20004704270 */
[-C--:B------:R-:W-:Y:S01]  /*0210*/  IMAD R7, R6, R5.reuse, R10 ;  /* 0x0000000506077224 */ /* 0x080fe200078e020a */
[----:B------:R-:W-:Y:S01]  /*0220*/  ISETP.GT.AND P1, PT, R8, -0x1, !P1 ;  /* 0xffffffff0800780c */ /* 0x000fe20004f24270 */
[-C--:B------:R-:W-:Y:S01]  /*0230*/  IMAD R9, R6, R5.reuse, R5 ;  /* 0x0000000506097224 */ /* 0x080fe200078e0205 */
[-C--:B------:R-:W-:Y:S01]  /*0240*/  ISETP.GE.OR P2, PT, R10, R5.reuse, !P0 ;  /* 0x000000050a00720c */ /* 0x080fe20004746670 */
[----:B--2---:R-:W-:Y:S01]  /*0250*/  IMAD.WIDE R6, R7, 0x4, R2 ;  /* 0x0000000407067825 */ /* 0x004fe200078e0202 */
[----:B------:R-:W-:-:S02]  /*0260*/  ISETP.GE.OR P0, PT, R12, R5, !P0 ;  /* 0x000000050c00720c */ /* 0x000fc40004706670 */
[C---:B------:R-:W-:Y:S02]  /*0270*/  ISETP.GE.OR P3, PT, R10.reuse, R5, !P1 ;  /* 0x000000050a00720c */ /* 0x040fe40004f66670 */
[----:B------:R-:W-:Y:S02]  /*0280*/  IADD3 R9, PT, PT, R10, R9, RZ ;  /* 0x000000090a097210 */ /* 0x000fe40007ffe0ff */
[----:B------:R-:W-:Y:S02]  /*0290*/  ISETP.GE.OR P1, PT, R12, R5, !P1 ;  /* 0x000000050c00720c */ /* 0x000fe40004f26670 */
[----:B------:R-:W0:Y:S03]  /*02a0*/  LDC.64 R4, c[0x0][0x388] ;  /* 0x0000e200ff047b82 */ /* 0x000e260000000a00 */
[----:B-1----:R-:W2:Y:S01]  /*02b0*/  @!P2 LDG.E R11, desc[UR4][R6.64] ;  /* 0x00000004060ba981 */ /* 0x002ea2000c1e1900 */
[----:B------:R-:W-:-:S03]  /*02c0*/  IMAD.WIDE R2, R9, 0x4, R2 ;  /* 0x0000000409027825 */ /* 0x000fc600078e0202 */
[----:B------:R-:W3:Y:S04]  /*02d0*/  @!P0 LDG.E R10, desc[UR4][R6.64+0x4] ;  /* 0x00000404060a8981 */ /* 0x000ee8000c1e1900 */
[----:B------:R-:W4:Y:S04]  /*02e0*/  @!P3 LDG.E R12, desc[UR4][R2.64] ;  /* 0x00000004020cb981 */ /* 0x000f28000c1e1900 */
[----:B------:R-:W5:Y:S01]  /*02f0*/  @!P1 LDG.E R14, desc[UR4][R2.64+0x4] ;  /* 0x00000404020e9981 */ /* 0x000f62000c1e1900 */
[----:B------:R-:W-:Y:S02]  /*0300*/  HFMA2 R9, -RZ, RZ, 0, 0 ;  /* 0x00000000ff097431 */ /* 0x000fe400000001ff */
[----:B------:R-:W-:-:S04]  /*0310*/  IMAD R13, R13, UR10, R8 ;  /* 0x0000000a0d0d7c24 */ /* 0x000fc8000f8e0208 */
[----:B------:R-:W-:-:S04]  /*0320*/  IMAD R13, R13, UR11, R0 ;  /* 0x0000000b0d0d7c24 */ /* 0x000fc8000f8e0200 */
[----:B0-----:R-:W-:-:S04]  /*0330*/  IMAD.WIDE R4, R13, 0x4, R4 ;  /* 0x000000040d047825 */ /* 0x001fc800078e0204 */
[----:B--2---:R-:W-:-:S04]  /*0340*/  @!P2 FADD R9, RZ, R11 ;  /* 0x0000000bff09a221 */ /* 0x004fc80000000000 */
[----:B---3--:R-:W-:-:S04]  /*0350*/  @!P0 FADD R9, R9, R10 ;  /* 0x0000000a09098221 */ /* 0x008fc80000000000 */
[----:B----4-:R-:W-:-:S04]  /*0360*/  @!P3 FADD R9, R9, R12 ;  /* 0x0000000c0909b221 */ /* 0x010fc80000000000 */
[----:B-----5:R-:W-:-:S04]  /*0370*/  @!P1 FADD R9, R9, R14 ;  /* 0x0000000e09099221 */ /* 0x020fc80000000000 */
[----:B------:R-:W-:-:S05]  /*0380*/  FMUL R9, R9, 0.25 ;  /* 0x3e80000009097820 */ /* 0x000fca0000400000 */
[----:B------:R-:W-:Y:S01]  /*0390*/  STG.E desc[UR4][R4.64], R9 ;  /* 0x0000000904007986 */ /* 0x000fe2000c101904 */
[----:B------:R-:W-:Y:S05]  /*03a0*/  EXIT ;  /* 0x000000000000794d */ /* 0x000fea0003800000 */
.L_x_46:
        /* <DEDUP_REMOVED lines=13> */
.L_x_73:


//--------------------- .text._Z11relu_kernelPfi  --------------------------
	.section	.text._Z11relu_kernelPfi,"ax",@progbits
	.align	128
        .global         _Z11relu_kernelPfi
        .type           _Z11relu_kernelPfi,@function
        .size           _Z11relu_kernelPfi,(.L_x_74 - _Z11relu_kernelPfi)
        .other          _Z11relu_kernelPfi,@"STO_CUDA_ENTRY STV_DEFAULT"
_Z11relu_kernelPfi:
.text._Z11relu_kernelPfi:
[----:B------:R-:W-:Y:S01]  /*0000*/  LDC R1, c[0x0][0x37c] ;  /* 0x0000df00ff017b82 */ /* 0x000fe20000000800 */
[----:B------:R-:W0:Y:S07]  /*0010*/  S2R R0, SR_TID.X ;  /* 0x0000000000007919 */ /* 0x000e2e0000002100 */
[----:B------:R-:W0:Y:S01]  /*0020*/  S2UR UR4, SR_CTAID.X ;  /* 0x00000000000479c3 */ /* 0x000e220000002500 */
[----:B------:R-:W1:Y:S07]  /*0030*/  LDCU UR5, c[0x0][0x388] ;  /* 0x00007100ff0577ac */ /* 0x000e6e0008000800 */
[----:B------:R-:W0:Y:S02]  /*0040*/  LDC R5, c[0x0][0x360] ;  /* 0x0000d800ff057b82 */ /* 0x000e240000000800 */
[----:B0-----:R-:W-:-:S05]  /*0050*/  IMAD R5, R5, UR4, R0 ;  /* 0x0000000405057c24 */ /* 0x001fca000f8e0200 */
[----:B-1----:R-:W-:-:S13]  /*0060*/  ISETP.GE.AND P0, PT, R5, UR5, PT ;  /* 0x0000000505007c0c */ /* 0x002fda000bf06270 */
[----:B------:R-:W-:Y:S05]  /*0070*/  @P0 EXIT ;  /* 0x000000000000094d */ /* 0x000fea0003800000 */
[----:B------:R-:W0:Y:S01]  /*0080*/  LDC.64 R2, c[0x0][0x380] ;  /* 0x0000e000ff027b82 */ /* 0x000e220000000a00 */
[----:B------:R-:W1:Y:S01]  /*0090*/  LDCU.64 UR4, c[0x0][0x358] ;  /* 0x00006b00ff0477ac */ /* 0x000e620008000a00 */
[----:B0-----:R-:W-:-:S05]  /*00a0*/  IMAD.WIDE R2, R5, 0x4, R2 ;  /* 0x0000000405027825 */ /* 0x001fca00078e0202 */
[----:B-1----:R-:W2:Y:S02]  /*00b0*/  LDG.E R0, desc[UR4][R2.64] ;  /* 0x0000000402007981 */ /* 0x002ea4000c1e1900 */
[----:B--2---:R-:W-:-:S05]  /*00c0*/  FMNMX R5, RZ, R0, !PT ;  /* 0x00000000ff057209 */ /* 0x004fca0007800000 */
[----:B------:R-:W-:Y:S01]  /*00d0*/  STG.E desc[UR4][R2.64], R5 ;  /* 0x0000000502007986 */ /* 0x000fe2000c101904 */
[----:B------:R-:W-:Y:S05]  /*00e0*/  EXIT ;  /* 0x000000000000794d */ /* 0x000fea0003800000 */
.L_x_47:
        /* <DEDUP_REMOVED lines=9> */
.L_x_74:


//--------------------- .text._Z21grouped_conv2d_kernelPKfS0_S0_Pfiiiiiii --------------------------
	.section	.text._Z21grouped_conv2d_kernelPKfS0_S0_Pfiiiiiii,"ax",@progbits
	.align	128
        .global         _Z21grouped_conv2d_kernelPKfS0_S0_Pfiiiiiii
        .type           _Z21grouped_conv2d_kernelPKfS0_S0_Pfiiiiiii,@function
        .size           _Z21grouped_conv2d_kernelPKfS0_S0_Pfiiiiiii,(.L_x_75 - _Z21grouped_conv2d_kernelPKfS0_S0_Pfiiiiiii)
        .other          _Z21grouped_conv2d_kernelPKfS0_S0_Pfiiiiiii,@"STO_CUDA_ENTRY STV_DEFAULT"
_Z21grouped_conv2d_kernelPKfS0_S0_Pfiiiiiii:
.text._Z21grouped_conv2d_kernelPKfS0_S0_Pfiiiiiii:
[----:B------:R-:W-:Y:S01]  /*0000*/  LDC R1, c[0x0][0x37c] ;  /* 0x0000df00ff017b82 */ /* 0x000fe20000000800 */
[----:B------:R-:W0:Y:S07]  /*0010*/  S2R R5, SR_TID.Y ;  /* 0x0000000000057919 */ /* 0x000e2e0000002200 */
[----:B------:R-:W1:Y:S01]  /*0020*/  LDC R3, c[0x0][0x368] ;  /* 0x0000da00ff037b82 */ /* 0x000e620000000800 */
[----:B------:R-:W2:Y:S01]  /*0030*/  LDCU UR7, c[0x0][0x3ac] ;  /* 0x00007580ff0777ac */ /* 0x000ea20008000800 */
[----:B------:R-:W1:Y:S01]  /*0040*/  S2R R2, SR_TID.Z ;  /* 0x0000000000027919 */ /* 0x000e620000002300 */
[----:B------:R-:W3:Y:S01]  /*0050*/  LDCU UR8, c[0x0][0x3a0] ;  /* 0x00007400ff0877ac */ /* 0x000ee20008000800 */
[----:B------:R-:W4:Y:S04]  /*0060*/  S2R R7, SR_TID.X ;  /* 0x0000000000077919 */ /* 0x000f280000002100 */
[----:B------:R-:W0:Y:S01]  /*0070*/  S2UR UR5, SR_CTAID.Y ;  /* 0x00000000000579c3 */ /* 0x000e220000002600 */
[----:B------:R-:W5:Y:S07]  /*0080*/  LDCU.64 UR10, c[0x0][0x3b0] ;  /* 0x00007600ff0a77ac */ /* 0x000f6e0008000a00 */
[----:B------:R-:W0:Y:S08]  /*0090*/  LDC R0, c[0x0][0x364] ;  /* 0x0000d900ff007b82 */ /* 0x000e300000000800 */
[----:B------:R-:W1:Y:S01]  /*00a0*/  S2UR UR4, SR_CTAID.Z ;  /* 0x00000000000479c3 */ /* 0x000e620000002700 */
[----:B-----5:R-:W-:-:S07]  /*00b0*/  UMOV UR15, UR11 ;  /* 0x0000000b000f7c82 */ /* 0x020fce0008000000 */
[----:B------:R-:W4:Y:S08]  /*00c0*/  S2UR UR6, SR_CTAID.X ;  /* 0x00000000000679c3 */ /* 0x000f300000002500 */
[----:B------:R-:W4:Y:S01]  /*00d0*/  LDC R4, c[0x0][0x360] ;  /* 0x0000d800ff047b82 */ /* 0x000f220000000800 */
[----:B0-----:R-:W-:-:S05]  /*00e0*/  IMAD R0, R0, UR5, R5 ;  /* 0x0000000500007c24 */ /* 0x001fca000f8e0205 */
[----:B--2---:R-:W-:Y:S01]  /*00f0*/  ISETP.GE.AND P0, PT, R0, UR7, PT ;  /* 0x0000000700007c0c */ /* 0x004fe2000bf06270 */
[----:B-1----:R-:W-:-:S05]  /*0100*/  IMAD R3, R3, UR4, R2 ;  /* 0x0000000403037c24 */ /* 0x002fca000f8e0202 */
[----:B---3--:R-:W-:Y:S01]  /*0110*/  ISETP.GE.OR P0, PT, R3, UR8, P0 ;  /* 0x0000000803007c0c */ /* 0x008fe20008706670 */
[----:B----4-:R-:W-:-:S05]  /*0120*/  IMAD R2, R4, UR6, R7 ;  /* 0x0000000604027c24 */ /* 0x010fca000f8e0207 */
[----:B------:R-:W-:-:S04]  /*0130*/  ISETP.GE.OR P0, PT, R2, UR10, P0 ;  /* 0x0000000a02007c0c */ /* 0x000fc80008706670 */
[----:B------:R-:W-:-:S13]  /*0140*/  ISETP.GE.OR P0, PT, R7, UR15, P0 ;  /* 0x0000000f07007c0c */ /* 0x000fda0008706670 */
[----:B------:R-:W-:Y:S05]  /*0150*/  @P0 EXIT ;  /* 0x000000000000094d */ /* 0x000fea0003800000 */
[----:B------:R-:W0:Y:S01]  /*0160*/  LDCU UR6, c[0x0][0x3b8] ;  /* 0x00007700ff0677ac */ /* 0x000e220008000800 */
[----:B------:R-:W-:Y:S01]  /*0170*/  IMAD.MOV.U32 R9, RZ, RZ, RZ ;  /* 0x000000ffff097224 */ /* 0x000fe200078e00ff */
[----:B------:R-:W1:Y:S01]  /*0180*/  LDCU.64 UR12, c[0x0][0x358] ;  /* 0x00006b00ff0c77ac */ /* 0x000e620008000a00 */
[----:B0-----:R-:W-:-:S09]  /*0190*/  UISETP.GE.AND UP0, UPT, UR6, 0x1, UPT ;  /* 0x000000010600788c */ /* 0x001fd2000bf06270 */
[----:B-1----:R-:W-:Y:S05]  /*01a0*/  BRA.U !UP0, `(.L_x_48) ;  /* 0x0000001d081c7547 */ /* 0x002fea000b800000 */
[----:B------:R-:W0:Y:S01]  /*01b0*/  LDCU UR5, c[0x0][0x3a4] ;  /* 0x00007480ff0577ac */ /* 0x000e220008000800 */
[----:B------:R-:W-:Y:S01]  /*01c0*/  IMAD.MOV.U32 R9, RZ, RZ, RZ ;  /* 0x000000ffff097224 */ /* 0x000fe200078e00ff */
[----:B------:R-:W-:Y:S02]  /*01d0*/  USHF.R.U32.HI UR4, URZ, 0x1, UR6 ;  /* 0x00000001ff047899 */ /* 0x000fe40008011606 */
[----:B------:R-:W-:Y:S02]  /*01e0*/  ULOP3.LUT UR10, UR6, 0x3, URZ, 0xc0, !UPT ;  /* 0x00000003060a7892 */ /* 0x000fe4000f8ec0ff */
[----:B------:R-:W-:Y:S02]  /*01f0*/  ULOP3.LUT UR6, UR6, 0x7ffffffc, URZ, 0xc0, !UPT ;  /* 0x7ffffffc06067892 */ /* 0x000fe4000f8ec0ff */
[----:B------:R-:W-:Y:S01]  /*0200*/  IADD3 R4, PT, PT, R7, -UR4, RZ ;  /* 0x8000000407047c10 */ /* 0x000fe2000fffe0ff */
[----:B------:R-:W-:Y:S01]  /*0210*/  VIADD R11, R2, -UR4 ;  /* 0x80000004020b7c36 */ /* 0x000fe20008000000 */
[----:B------:R-:W-:Y:S01]  /*0220*/  UMOV UR4, URZ ;  /* 0x000000ff00047c82 */ /* 0x000fe20008000000 */
[----:B0-----:R-:W-:-:S07]  /*0230*/  IMAD R5, R3, UR5, RZ ;  /* 0x0000000503057c24 */ /* 0x001fce000f8e02ff */
.L_x_66:
[----:B0-----:R-:W0:Y:S01]  /*0240*/  LDCU UR5, c[0x0][0x3b8] ;  /* 0x00007700ff0577ac */ /* 0x001e220008000800 */
[----:B------:R-:W-:Y:S01]  /*0250*/  VIADD R6, R11, UR4 ;  /* 0x000000040b067c36 */ /* 0x000fe20008000000 */
[----:B------:R-:W1:Y:S01]  /*0260*/  LDCU.64 UR14, c[0x0][0x3b0] ;  /* 0x00007600ff0e77ac */ /* 0x000e620008000a00 */
[----:B------:R-:W-:Y:S01]  /*0270*/  UMOV UR8, UR4 ;  /* 0x0000000400087c82 */ /* 0x000fe20008000000 */
[----:B------:R-:W-:Y:S02]  /*0280*/  UIADD3 UR4, UPT, UPT, UR4, 0x1, URZ ;  /* 0x0000000104047890 */ /* 0x000fe4000fffe0ff */
[----:B0-----:R-:W-:Y:S02]  /*0290*/  UISETP.GE.U32.AND UP1, UPT, UR5, 0x4, UPT ;  /* 0x000000040500788c */ /* 0x001fe4000bf26070 */
[----:B------:R-:W-:Y:S01]  /*02a0*/  UISETP.NE.AND UP0, UPT, UR4, UR5, UPT ;  /* 0x000000050400728c */ /* 0x000fe2000bf05270 */
[----:B-1----:R-:W-:Y:S02]  /*02b0*/  ISETP.GE.AND P0, PT, R6, UR14, PT ;  /* 0x0000000e06007c0c */ /* 0x002fe4000bf06270 */
[----:B------:R-:W-:-:S02]  /*02c0*/  UMOV UR5, URZ ;  /* 0x000000ff00057c82 */ /* 0x000fc40008000000 */
[C---:B------:R-:W-:Y:S01]  /*02d0*/  ISETP.GT.AND P0, PT, R6.reuse, -0x1, !P0 ;  /* 0xffffffff0600780c */ /* 0x040fe20004704270 */
[----:B------:R-:W-:Y:S01]  /*02e0*/  IMAD R6, R6, UR15, R5 ;  /* 0x0000000f06067c24 */ /* 0x000fe2000f8e0205 */
[----:B---34-:R-:W-:Y:S11]  /*02f0*/  BRA.U !UP1, `(.L_x_49) ;  /* 0x0000000d09bc7547 */ /* 0x018ff6000b800000 */
[----:B------:R-:W0:Y:S01]  /*0300*/  LDC R7, c[0x0][0x3ac] ;  /* 0x0000eb00ff077b82 */ /* 0x000e220000000800 */
[----:B------:R-:W1:Y:S01]  /*0310*/  LDCU UR9, c[0x0][0x3b4] ;  /* 0x00007680ff0977ac */ /* 0x000e620008000800 */
[----:B------:R-:W2:Y:S06]  /*0320*/  LDCU UR11, c[0x0][0x3b8] ;  /* 0x00007700ff0b77ac */ /* 0x000eac0008000800 */
[----:B------:R-:W3:Y:S01]  /*0330*/  LDC R8, c[0x0][0x3a4] ;  /* 0x0000e900ff087b82 */ /* 0x000ee20000000800 */
[----:B------:R-:W-:-:S07]  /*0340*/  UMOV UR5, URZ ;  /* 0x000000ff00057c82 */ /* 0x000fce0008000000 */
[----:B------:R-:W4:Y:S08]  /*0350*/  LDC R10, c[0x0][0x3a8] ;  /* 0x0000ea00ff0a7b82 */ /* 0x000f300000000800 */
[----:B------:R-:W0:Y:S08]  /*0360*/  LDC.64 R14, c[0x0][0x380] ;  /* 0x0000e000ff0e7b82 */ /* 0x000e300000000a00 */
[----:B-12---:R-:W0:Y:S02]  /*0370*/  LDC.64 R16, c[0x0][0x388] ;  /* 0x0000e200ff107b82 */ /* 0x006e240000000a00 */
.L_x_58:
[----:B------:R-:W-:Y:S01]  /*0380*/  IADD3 R21, PT, PT, R4, UR5, RZ ;  /* 0x0000000504157c10 */ /* 0x000fe2000fffe0ff */
[----:B------:R-:W-:Y:S01]  /*0390*/  UMOV UR15, UR9 ;  /* 0x00000009000f7c82 */ /* 0x000fe20008000000 */
[----:B------:R-:W-:Y:S02]  /*03a0*/  BSSY.RECONVERGENT B0, `(.L_x_50) ;  /* 0x0000039000007945 */ /* 0x000fe40003800200 */
[C---:B------:R-:W-:Y:S01]  /*03b0*/  ISETP.GE.AND P1, PT, R21.reuse, UR15, PT ;  /* 0x0000000f15007c0c */ /* 0x040fe2000bf26270 */
[----:B------:R-:W-:-:S03]  /*03c0*/  VIADD R23, R21, 0x1 ;  /* 0x0000000115177836 */ /* 0x000fc60000000000 */
[----:B------:R-:W-:Y:S02]  /*03d0*/  ISETP.GT.AND P1, PT, R21, -0x1, !P1 ;  /* 0xffffffff1500780c */ /* 0x000fe40004f24270 */
[C---:B------:R-:W-:Y:S02]  /*03e0*/  ISETP.GE.AND P3, PT, R23.reuse, UR15, PT ;  /* 0x0000000f17007c0c */ /* 0x040fe4000bf66270 */
[----:B------:R-:W-:Y:S02]  /*03f0*/  PLOP3.LUT P2, PT, P0, P1, PT, 0x80, 0x8 ;  /* 0x000000000008781c */ /* 0x000fe40000743070 */
[----:B------:R-:W-:-:S04]  /*0400*/  ISETP.GT.AND P3, PT, R23, -0x1, !P3 ;  /* 0xffffffff1700780c */ /* 0x000fc80005f64270 */
[----:B------:R-:W-:-:S07]  /*0410*/  PLOP3.LUT P1, PT, P0, P3, PT, 0x80, 0x8 ;  /* 0x000000000008781c */ /* 0x000fce0000727070 */
[----:B------:R-:W-:Y:S06]  /*0420*/  @!P2 BRA `(.L_x_51) ;  /* 0x0000000000c0a947 */ /* 0x000fec0003800000 */
[----:B0-----:R-:W-:Y:S01]  /*0430*/  IABS R18, R7 ;  /* 0x0000000700127213 */ /* 0x001fe20000000000 */
[----:B------:R-:W-:Y:S01]  /*0440*/  UIMAD UR7, UR8, UR11, UR5 ;  /* 0x0000000b080772a4 */ /* 0x000fe2000f8e0205 */
[----:B---3--:R-:W-:Y:S02]  /*0450*/  IABS R20, R8 ;  /* 0x0000000800147213 */ /* 0x008fe40000000000 */
[----:B------:R-:W0:Y:S01]  /*0460*/  I2F.RP R19, R18 ;  /* 0x0000001200137306 */ /* 0x000e220000209400 */
[----:B----4-:R-:W-:-:S07]  /*0470*/  IABS R22, R10 ;  /* 0x0000000a00167213 */ /* 0x010fce0000000000 */
[----:B0-----:R-:W0:Y:S02]  /*0480*/  MUFU.RCP R19, R19 ;  /* 0x0000001300137308 */ /* 0x001e240000001000 */
[----:B0-----:R-:W-:-:S06]  /*0490*/  VIADD R12, R19, 0xffffffe ;  /* 0x0ffffffe130c7836 */ /* 0x001fcc0000000000 */
[----:B------:R0:W1:Y:S02]  /*04a0*/  F2I.FTZ.U32.TRUNC.NTZ R13, R12 ;  /* 0x0000000c000d7305 */ /* 0x000064000021f000 */
[----:B0-----:R-:W-:Y:S01]  /*04b0*/  IMAD.MOV.U32 R12, RZ, RZ, RZ ;  /* 0x000000ffff0c7224 */ /* 0x001fe200078e00ff */
[----:B-1----:R-:W-:-:S05]  /*04c0*/  IADD3 R25, PT, PT, RZ, -R13, RZ ;  /* 0x8000000dff197210 */ /* 0x002fca0007ffe0ff */
[----:B------:R-:W-:-:S04]  /*04d0*/  IMAD R25, R25, R18, RZ ;  /* 0x0000001219197224 */ /* 0x000fc800078e02ff */
[----:B------:R-:W-:-:S04]  /*04e0*/  IMAD.HI.U32 R13, R13, R25, R12 ;  /* 0x000000190d0d7227 */ /* 0x000fc800078e000c */
[----:B------:R-:W-:Y:S02]  /*04f0*/  IMAD.MOV.U32 R25, RZ, RZ, R22 ;  /* 0x000000ffff197224 */ /* 0x000fe400078e0016 */
[----:B------:R-:W-:-:S04]  /*0500*/  IMAD.HI.U32 R19, R13, R20, RZ ;  /* 0x000000140d137227 */ /* 0x000fc800078e00ff */
[----:B------:R-:W-:Y:S01]  /*0510*/  IMAD.HI.U32 R12, R13, R25, RZ ;  /* 0x000000190d0c7227 */ /* 0x000fe200078e00ff */
[----:B------:R-:W-:-:S03]  /*0520*/  IADD3 R13, PT, PT, -R19, RZ, RZ ;  /* 0x000000ff130d7210 */ /* 0x000fc60007ffe1ff */
[----:B------:R-:W-:Y:S02]  /*0530*/  IMAD.MOV R22, RZ, RZ, -R12 ;  /* 0x000000ffff167224 */ /* 0x000fe400078e0a0c */
[C---:B------:R-:W-:Y:S02]  /*0540*/  IMAD R13, R18.reuse, R13, R20 ;  /* 0x0000000d120d7224 */ /* 0x040fe400078e0214 */
[----:B------:R-:W-:-:S03]  /*0550*/  IMAD R25, R18, R22, R25 ;  /* 0x0000001612197224 */ /* 0x000fc600078e0219 */
[C---:B------:R-:W-:Y:S02]  /*0560*/  ISETP.GT.U32.AND P2, PT, R18.reuse, R13, PT ;  /* 0x0000000d1200720c */ /* 0x040fe40003f44070 */
[----:B------:R-:W-:-:S11]  /*0570*/  ISETP.GT.U32.AND P4, PT, R18, R25, PT ;  /* 0x000000191200720c */ /* 0x000fd60003f84070 */
[----:B------:R-:W-:Y:S02]  /*0580*/  @!P2 IMAD.IADD R13, R13, 0x1, -R18 ;  /* 0x000000010d0da824 */ /* 0x000fe400078e0a12 */
[-C--:B------:R-:W-:Y:S01]  /*0590*/  @!P4 IADD3 R25, PT, PT, R25, -R18.reuse, RZ ;  /* 0x800000121919c210 */ /* 0x080fe20007ffe0ff */
[----:B------:R-:W-:Y:S02]  /*05a0*/  @!P2 VIADD R19, R19, 0x1 ;  /* 0x000000011313a836 */ /* 0x000fe40000000000 */
[-C--:B------:R-:W-:Y:S01]  /*05b0*/  ISETP.GE.U32.AND P5, PT, R13, R18.reuse, PT ;  /* 0x000000120d00720c */ /* 0x080fe20003fa6070 */
[----:B------:R-:W-:Y:S01]  /*05c0*/  @!P4 VIADD R12, R12, 0x1 ;  /* 0x000000010c0cc836 */ /* 0x000fe20000000000 */
[-C--:B------:R-:W-:Y:S02]  /*05d0*/  LOP3.LUT R13, R8, R7.reuse, RZ, 0x3c, !PT ;  /* 0x00000007080d7212 */ /* 0x080fe400078e3cff */
[----:B------:R-:W-:Y:S02]  /*05e0*/  ISETP.GE.U32.AND P6, PT, R25, R18, PT ;  /* 0x000000121900720c */ /* 0x000fe40003fc6070 */
[----:B------:R-:W-:Y:S01]  /*05f0*/  ISETP.GE.AND P3, PT, R13, RZ, PT ;  /* 0x000000ff0d00720c */ /* 0x000fe20003f66270 */
[----:B------:R-:W-:Y:S01]  /*0600*/  IMAD.IADD R13, R6, 0x1, R21 ;  /* 0x00000001060d7824 */ /* 0x000fe200078e0215 */
[----:B------:R-:W-:-:S02]  /*0610*/  LOP3.LUT R18, R10, R7, RZ, 0x3c, !PT ;  /* 0x000000070a127212 */ /* 0x000fc400078e3cff */
[----:B------:R-:W-:Y:S02]  /*0620*/  ISETP.NE.AND P4, PT, R7, RZ, PT ;  /* 0x000000ff0700720c */ /* 0x000fe40003f85270 */
[----:B------:R-:W-:Y:S02]  /*0630*/  ISETP.GE.AND P2, PT, R18, RZ, PT ;  /* 0x000000ff1200720c */ /* 0x000fe40003f46270 */
[----:B------:R-:W-:Y:S02]  /*0640*/  @P5 IADD3 R19, PT, PT, R19, 0x1, RZ ;  /* 0x0000000113135810 */ /* 0x000fe40007ffe0ff */
[----:B------:R-:W-:Y:S01]  /*0650*/  LOP3.LUT R18, RZ, R7, RZ, 0x33, !PT ;  /* 0x00000007ff127212 */ /* 0x000fe200078e33ff */
[----:B------:R-:W-:Y:S02]  /*0660*/  @P6 VIADD R12, R12, 0x1 ;  /* 0x000000010c0c6836 */ /* 0x000fe40000000000 */
[----:B------:R-:W-:-:S05]  /*0670*/  @!P3 IMAD.MOV R19, RZ, RZ, -R19 ;  /* 0x000000ffff13b224 */ /* 0x000fca00078e0a13 */
[----:B------:R-:W-:Y:S02]  /*0680*/  SEL R20, R18, R19, !P4 ;  /* 0x0000001312147207 */ /* 0x000fe40006000000 */
[----:B------:R-:W-:-:S03]  /*0690*/  @!P2 IADD3 R12, PT, PT, -R12, RZ, RZ ;  /* 0x000000ff0c0ca210 */ /* 0x000fc60007ffe1ff */
[----:B------:R-:W-:Y:S01]  /*06a0*/  IMAD R25, R0, R20, R13 ;  /* 0x0000001400197224 */ /* 0x000fe200078e020d */
[----:B------:R-:W-:Y:S01]  /*06b0*/  SEL R19, R18, R12, !P4 ;  /* 0x0000000c12137207 */ /* 0x000fe20006000000 */
[----:B------:R-:W-:-:S04]  /*06c0*/  IMAD R12, R20, UR7, RZ ;  /* 0x00000007140c7c24 */ /* 0x000fc8000f8e02ff */
[----:B------:R-:W-:Y:S02]  /*06d0*/  IMAD R13, R0, R19, R12 ;  /* 0x00000013000d7224 */ /* 0x000fe400078e020c */
[----:B------:R-:W-:-:S04]  /*06e0*/  IMAD.WIDE R18, R25, 0x4, R14 ;  /* 0x0000000419127825 */ /* 0x000fc800078e020e */
[----:B------:R-:W-:Y:S02]  /*06f0*/  IMAD.WIDE R12, R13, 0x4, R16 ;  /* 0x000000040d0c7825 */ /* 0x000fe400078e0210 */
[----:B------:R-:W2:Y:S04]  /*0700*/  LDG.E R18, desc[UR12][R18.64] ;  /* 0x0000000c12127981 */ /* 0x000ea8000c1e1900 */
[----:B------:R-:W2:Y:S02]  /*0710*/  LDG.E R12, desc[UR12][R12.64] ;  /* 0x0000000c0c0c7981 */ /* 0x000ea4000c1e1900 */
[----:B--2---:R-:W-:-:S07]  /*0720*/  FFMA R9, R18, R12, R9 ;  /* 0x0000000c12097223 */ /* 0x004fce0000000009 */
.L_x_51:
[----:B------:R-:W-:Y:S05]  /*0730*/  BSYNC.RECONVERGENT B0 ;  /* 0x0000000000007941 */ /* 0x000fea0003800200 */
.L_x_50:
[----:B------:R-:W-:Y:S04]  /*0740*/  BSSY.RECONVERGENT B0, `(.L_x_52) ;  /* 0x0000033000007945 */ /* 0x000fe80003800200 */
[----:B------:R-:W-:Y:S05]  /*0750*/  @!P1 BRA `(.L_x_53) ;  /* 0x0000000000c49947 */ /* 0x000fea0003800000 */
[----:B0-----:R-:W-:Y:S01]  /*0760*/  IABS R18, R7 ;  /* 0x0000000700127213 */ /* 0x001fe20000000000 */
[----:B------:R-:W-:Y:S01]  /*0770*/  UIMAD UR7, UR8, UR11, UR5 ;  /* 0x0000000b080772a4 */ /* 0x000fe2000f8e0205 */
[----:B---3--:R-:W-:Y:S01]  /*0780*/  IABS R20, R8 ;  /* 0x0000000800147213 */ /* 0x008fe20000000000 */
[----:B------:R-:W-:Y:S01]  /*0790*/  IMAD.IADD R23, R6, 0x1, R23 ;  /* 0x0000000106177824 */ /* 0x000fe200078e0217 */
        /* <DEDUP_REMOVED lines=11> */
[----:B------:R-:W-:-:S04]  /*0850*/  IMAD.HI.U32 R19, R25, R13, RZ ;  /* 0x0000000d19137227 */ /* 0x000fc800078e00ff */
[----:B------:R-:W-:Y:S01]  /*0860*/  IMAD.MOV R25, RZ, RZ, -R12 ;  /* 0x000000ffff197224 */ /* 0x000fe200078e0a0c */
[----:B------:R-:W-:-:S03]  /*0870*/  IADD3 R20, PT, PT, -R19, RZ, RZ ;  /* 0x000000ff13147210 */ /* 0x000fc60007ffe1ff */
[C---:B------:R-:W-:Y:S02]  /*0880*/  IMAD R25, R18.reuse, R25, R22 ;  /* 0x0000001912197224 */ /* 0x040fe400078e0216 */
[----:B------:R-:W-:-:S03]  /*0890*/  IMAD R13, R18, R20, R13 ;  /* 0x00000014120d7224 */ /* 0x000fc600078e020d */
[C---:B------:R-:W-:Y:S02]  /*08a0*/  ISETP.GT.U32.AND P4, PT, R18.reuse, R25, PT ;  /* 0x000000191200720c */ /* 0x040fe40003f84070 */
[----:B------:R-:W-:-:S11]  /*08b0*/  ISETP.GT.U32.AND P2, PT, R18, R13, PT ;  /* 0x0000000d1200720c */ /* 0x000fd60003f44070 */
[-C--:B------:R-:W-:Y:S01]  /*08c0*/  @!P4 IADD3 R25, PT, PT, R25, -R18.reuse, RZ ;  /* 0x800000121919c210 */ /* 0x080fe20007ffe0ff */
[----:B------:R-:W-:Y:S02]  /*08d0*/  @!P4 VIADD R12, R12, 0x1 ;  /* 0x000000010c0cc836 */ /* 0x000fe40000000000 */
[----:B------:R-:W-:Y:S01]  /*08e0*/  @!P2 IMAD.IADD R13, R13, 0x1, -R18 ;  /* 0x000000010d0da824 */ /* 0x000fe200078e0a12 */
[-C--:B------:R-:W-:Y:S01]  /*08f0*/  ISETP.GE.U32.AND P5, PT, R25, R18.reuse, PT ;  /* 0x000000121900720c */ /* 0x080fe20003fa6070 */
[----:B------:R-:W-:Y:S01]  /*0900*/  @!P2 VIADD R19, R19, 0x1 ;  /* 0x000000011313a836 */ /* 0x000fe20000000000 */
[----:B------:R-:W-:Y:S02]  /*0910*/  ISETP.NE.AND P2, PT, R7, RZ, PT ;  /* 0x000000ff0700720c */ /* 0x000fe40003f45270 */
[----:B------:R-:W-:Y:S02]  /*0920*/  ISETP.GE.U32.AND P3, PT, R13, R18, PT ;  /* 0x000000120d00720c */ /* 0x000fe40003f66070 */
[----:B------:R-:W-:-:S02]  /*0930*/  LOP3.LUT R13, R8, R7, RZ, 0x3c, !PT ;  /* 0x00000007080d7212 */ /* 0x000fc400078e3cff */
[----:B------:R-:W-:Y:S02]  /*0940*/  LOP3.LUT R18, R10, R7, RZ, 0x3c, !PT ;  /* 0x000000070a127212 */ /* 0x000fe400078e3cff */
[----:B------:R-:W-:Y:S02]  /*0950*/  ISETP.GE.AND P1, PT, R13, RZ, PT ;  /* 0x000000ff0d00720c */ /* 0x000fe40003f26270 */
[----:B------:R-:W-:Y:S01]  /*0960*/  ISETP.GE.AND P6, PT, R18, RZ, PT ;  /* 0x000000ff1200720c */ /* 0x000fe20003fc6270 */
[----:B------:R-:W-:-:S04]  /*0970*/  @P5 VIADD R12, R12, 0x1 ;  /* 0x000000010c0c5836 */ /* 0x000fc80000000000 */
[----:B------:R-:W-:-:S05]  /*0980*/  @P3 IADD3 R19, PT, PT, R19, 0x1, RZ ;  /* 0x0000000113133810 */ /* 0x000fca0007ffe0ff */
[----:B------:R-:W-:Y:S01]  /*0990*/  IMAD.MOV.U32 R13, RZ, RZ, R19 ;  /* 0x000000ffff0d7224 */ /* 0x000fe200078e0013 */
[----:B------:R-:W-:Y:S02]  /*09a0*/  LOP3.LUT R19, RZ, R7, RZ, 0x33, !PT ;  /* 0x00000007ff137212 */ /* 0x000fe400078e33ff */
[----:B------:R-:W-:Y:S02]  /*09b0*/  @!P6 IMAD.MOV R12, RZ, RZ, -R12 ;  /* 0x000000ffff0ce224 */ /* 0x000fe400078e0a0c */
[----:B------:R-:W-:-:S04]  /*09c0*/  @!P1 IADD3 R13, PT, PT, -R13, RZ, RZ ;  /* 0x000000ff0d0d9210 */ /* 0x000fc80007ffe1ff */
[C---:B------:R-:W-:Y:S02]  /*09d0*/  SEL R18, R19.reuse, R13, !P2 ;  /* 0x0000000d13127207 */ /* 0x040fe40005000000 */
[----:B------:R-:W-:-:S03]  /*09e0*/  SEL R13, R19, R12, !P2 ;  /* 0x0000000c130d7207 */ /* 0x000fc60005000000 */
[----:B------:R-:W-:Y:S02]  /*09f0*/  IMAD R12, R18, UR7, R18 ;  /* 0x00000007120c7c24 */ /* 0x000fe4000f8e0212 */
[C---:B------:R-:W-:Y:S02]  /*0a00*/  IMAD R23, R0.reuse, R18, R23 ;  /* 0x0000001200177224 */ /* 0x040fe400078e0217 */
[----:B------:R-:W-:Y:S02]  /*0a10*/  IMAD R19, R0, R13, R12 ;  /* 0x0000000d00137224 */ /* 0x000fe400078e020c */
[----:B------:R-:W-:-:S04]  /*0a20*/  IMAD.WIDE R12, R23, 0x4, R14 ;  /* 0x00000004170c7825 */ /* 0x000fc800078e020e */
[----:B------:R-:W-:Y:S02]  /*0a30*/  IMAD.WIDE R18, R19, 0x4, R16 ;  /* 0x0000000413127825 */ /* 0x000fe400078e0210 */
[----:B------:R-:W2:Y:S04]  /*0a40*/  LDG.E R12, desc[UR12][R12.64] ;  /* 0x0000000c0c0c7981 */ /* 0x000ea8000c1e1900 */
[----:B------:R-:W2:Y:S02]  /*0a50*/  LDG.E R18, desc[UR12][R18.64] ;  /* 0x0000000c12127981 */ /* 0x000ea4000c1e1900 */
[----:B--2---:R-:W-:-:S07]  /*0a60*/  FFMA R9, R12, R18, R9 ;  /* 0x000000120c097223 */ /* 0x004fce0000000009 */
.L_x_53:
[----:B------:R-:W-:Y:S05]  /*0a70*/  BSYNC.RECONVERGENT B0 ;  /* 0x0000000000007941 */ /* 0x000fea0003800200 */
.L_x_52:
[C---:B------:R-:W-:Y:S01]  /*0a80*/  IADD3 R19, PT, PT, R21.reuse, 0x2, RZ ;  /* 0x0000000215137810 */ /* 0x040fe20007ffe0ff */
[----:B------:R-:W-:Y:S01]  /*0a90*/  VIADD R21, R21, 0x3 ;  /* 0x0000000315157836 */ /* 0x000fe20000000000 */
[----:B------:R-:W-:Y:S02]  /*0aa0*/  BSSY.RECONVERGENT B0, `(.L_x_54) ;  /* 0x000003a000007945 */ /* 0x000fe40003800200 */
[----:B------:R-:W-:Y:S02]  /*0ab0*/  ISETP.GE.AND P1, PT, R19, UR15, PT ;  /* 0x0000000f13007c0c */ /* 0x000fe4000bf26270 */
[----:B------:R-:W-:Y:S02]  /*0ac0*/  ISETP.GE.AND P3, PT, R21, UR15, PT ;  /* 0x0000000f15007c0c */ /* 0x000fe4000bf66270 */
[----:B------:R-:W-:Y:S02]  /*0ad0*/  ISETP.GT.AND P1, PT, R19, -0x1, !P1 ;  /* 0xffffffff1300780c */ /* 0x000fe40004f24270 */
[----:B------:R-:W-:-:S02]  /*0ae0*/  ISETP.GT.AND P3, PT, R21, -0x1, !P3 ;  /* 0xffffffff1500780c */ /* 0x000fc40005f64270 */
[----:B------:R-:W-:Y:S02]  /*0af0*/  PLOP3.LUT P2, PT, P0, P1, PT, 0x80, 0x8 ;  /* 0x000000000008781c */ /* 0x000fe40000743070 */
[----:B------:R-:W-:-:S11]  /*0b00*/  PLOP3.LUT P1, PT, P0, P3, PT, 0x80, 0x8 ;  /* 0x000000000008781c */ /* 0x000fd60000727070 */
[----:B------:R-:W-:Y:S05]  /*0b10*/  @!P2 BRA `(.L_x_55) ;  /* 0x0000000000c8a947 */ /* 0x000fea0003800000 */
[----:B0-----:R-:W-:Y:S01]  /*0b20*/  IABS R18, R7 ;  /* 0x0000000700127213 */ /* 0x001fe20000000000 */
[----:B------:R-:W-:Y:S01]  /*0b30*/  UIMAD UR7, UR8, UR11, UR5 ;  /* 0x0000000b080772a4 */ /* 0x000fe2000f8e0205 */
[----:B---3--:R-:W-:Y:S01]  /*0b40*/  IABS R22, R8 ;  /* 0x0000000800167213 */ /* 0x008fe20000000000 */
[----:B------:R-:W-:Y:S01]  /*0b50*/  IMAD.IADD R19, R6, 0x1, R19 ;  /* 0x0000000106137824 */ /* 0x000fe200078e0213 */
[----:B------:R-:W0:Y:S01]  /*0b60*/  I2F.RP R20, R18 ;  /* 0x0000001200147306 */ /* 0x000e220000209400 */
[----:B----4-:R-:W-:Y:S01]  /*0b70*/  IABS R24, R10 ;  /* 0x0000000a00187213 */ /* 0x010fe20000000000 */
[----:B------:R-:W-:-:S06]  /*0b80*/  UIADD3 UR7, UPT, UPT, UR7, 0x2, URZ ;  /* 0x0000000207077890 */ /* 0x000fcc000fffe0ff */
        /* <DEDUP_REMOVED lines=17> */
[----:B------:R-:W-:Y:S01]  /*0ca0*/  @!P2 VIADD R12, R12, 0x1 ;  /* 0x000000010c0ca836 */ /* 0x000fe20000000000 */
[----:B------:R-:W-:Y:S01]  /*0cb0*/  ISETP.NE.AND P2, PT, R7, RZ, PT ;  /* 0x000000ff0700720c */ /* 0x000fe20003f45270 */
[----:B------:R-:W-:Y:S01]  /*0cc0*/  @!P6 IMAD.IADD R13, R13, 0x1, -R18 ;  /* 0x000000010d0de824 */ /* 0x000fe200078e0a12 */
[----:B------:R-:W-:Y:S01]  /*0cd0*/  ISETP.GE.U32.AND P4, PT, R23, R18, PT ;  /* 0x000000121700720c */ /* 0x000fe20003f86070 */
[----:B------:R-:W-:-:S03]  /*0ce0*/  @!P6 VIADD R20, R20, 0x1 ;  /* 0x000000011414e836 */ /* 0x000fc60000000000 */
[----:B------:R-:W-:Y:S02]  /*0cf0*/  ISETP.GE.U32.AND P3, PT, R13, R18, PT ;  /* 0x000000120d00720c */ /* 0x000fe40003f66070 */
[-C--:B------:R-:W-:Y:S02]  /*0d00*/  LOP3.LUT R13, R8, R7.reuse, RZ, 0x3c, !PT ;  /* 0x00000007080d7212 */ /* 0x080fe400078e3cff */
        /* <DEDUP_REMOVED lines=11> */
[----:B------:R-:W-:Y:S02]  /*0dc0*/  IMAD R12, R18, UR7, RZ ;  /* 0x00000007120c7c24 */ /* 0x000fe4000f8e02ff */
[C---:B------:R-:W-:Y:S02]  /*0dd0*/  IMAD R23, R0.reuse, R18, R19 ;  /* 0x0000001200177224 */ /* 0x040fe400078e0213 */
[----:B------:R-:W-:Y:S02]  /*0de0*/  IMAD R19, R0, R13, R12 ;  /* 0x0000000d00137224 */ /* 0x000fe400078e020c */
[----:B------:R-:W-:-:S04]  /*0df0*/  IMAD.WIDE R12, R23, 0x4, R14 ;  /* 0x00000004170c7825 */ /* 0x000fc800078e020e */
[----:B------:R-:W-:Y:S02]  /*0e00*/  IMAD.WIDE R18, R19, 0x4, R16 ;  /* 0x0000000413127825 */ /* 0x000fe400078e0210 */
[----:B------:R-:W2:Y:S04]  /*0e10*/  LDG.E R12, desc[UR12][R12.64] ;  /* 0x0000000c0c0c7981 */ /* 0x000ea8000c1e1900 */
[----:B------:R-:W2:Y:S02]  /*0e20*/  LDG.E R18, desc[UR12][R18.64] ;  /* 0x0000000c12127981 */ /* 0x000ea4000c1e1900 */
[----:B--2---:R-:W-:-:S07]  /*0e30*/  FFMA R9, R12, R18, R9 ;  /* 0x000000120c097223 */ /* 0x004fce0000000009 */
.L_x_55:
[----:B------:R-:W-:Y:S05]  /*0e40*/  BSYNC.RECONVERGENT B0 ;  /* 0x0000000000007941 */ /* 0x000fea0003800200 */
.L_x_54:
[----:B------:R-:W-:Y:S04]  /*0e50*/  BSSY.RECONVERGENT B0, `(.L_x_56) ;  /* 0x0000035000007945 */ /* 0x000fe80003800200 */
        /* <DEDUP_REMOVED lines=9> */
[----:B0-----:R-:W-:-:S06]  /*0ef0*/  IADD3 R12, PT, PT, R19, 0xffffffe, RZ ;  /* 0x0ffffffe130c7810 */ /* 0x001fcc0007ffe0ff */
[----:B------:R0:W1:Y:S02]  /*0f00*/  F2I.FTZ.U32.TRUNC.NTZ R13, R12 ;  /* 0x0000000c000d7305 */ /* 0x000064000021f000 */
[----:B0-----:R-:W-:Y:S02]  /*0f10*/  IMAD.MOV.U32 R12, RZ, RZ, RZ ;  /* 0x000000ffff0c7224 */ /* 0x001fe400078e00ff */
[----:B-1----:R-:W-:-:S04]  /*0f20*/  IMAD.MOV R23, RZ, RZ, -R13 ;  /* 0x000000ffff177224 */ /* 0x002fc800078e0a0d */
[----:B------:R-:W-:-:S04]  /*0f30*/  IMAD R23, R23, R18, RZ ;  /* 0x0000001217177224 */ /* 0x000fc800078e02ff */
[----:B------:R-:W-:Y:S01]  /*0f40*/  IMAD.HI.U32 R23, R13, R23, R12 ;  /* 0x000000170d177227 */ /* 0x000fe200078e000c */
[----:B------:R-:W-:-:S03]  /*0f50*/  MOV R13, R20 ;  /* 0x00000014000d7202 */ /* 0x000fc60000000f00 */
[----:B------:R-:W-:Y:S02]  /*0f60*/  IMAD.MOV.U32 R20, RZ, RZ, R22 ;  /* 0x000000ffff147224 */ /* 0x000fe400078e0016 */
[----:B------:R-:W-:-:S04]  /*0f70*/  IMAD.HI.U32 R12, R23, R13, RZ ;  /* 0x0000000d170c7227 */ /* 0x000fc800078e00ff */
[----:B------:R-:W-:-:S04]  /*0f80*/  IMAD.HI.U32 R23, R23, R20, RZ ;  /* 0x0000001417177227 */ /* 0x000fc800078e00ff */
[----:B------:R-:W-:Y:S01]  /*0f90*/  IMAD.MOV R19, RZ, RZ, -R12 ;  /* 0x000000ffff137224 */ /* 0x000fe200078e0a0c */
[----:B------:R-:W-:-:S03]  /*0fa0*/  IADD3 R25, PT, PT, -R23, RZ, RZ ;  /* 0x000000ff17197210 */ /* 0x000fc60007ffe1ff */
[C---:B------:R-:W-:Y:S01]  /*0fb0*/  IMAD R13, R18.reuse, R19, R13 ;  /* 0x00000013120d7224 */ /* 0x040fe200078e020d */
[----:B------:R-:W-:Y:S01]  /*0fc0*/  LOP3.LUT R19, RZ, R7, RZ, 0x33, !PT ;  /* 0x00000007ff137212 */ /* 0x000fe200078e33ff */
[----:B------:R-:W-:-:S03]  /*0fd0*/  IMAD R25, R18, R25, R20 ;  /* 0x0000001912197224 */ /* 0x000fc600078e0214 */
[C---:B------:R-:W-:Y:S02]  /*0fe0*/  ISETP.GT.U32.AND P2, PT, R18.reuse, R13, PT ;  /* 0x0000000d1200720c */ /* 0x040fe40003f44070 */
[----:B------:R-:W-:-:S11]  /*0ff0*/  ISETP.GT.U32.AND P4, PT, R18, R25, PT ;  /* 0x000000191200720c */ /* 0x000fd60003f84070 */
[--C-:B------:R-:W-:Y:S01]  /*1000*/  @!P2 IMAD.IADD R13, R13, 0x1, -R18.reuse ;  /* 0x000000010d0da824 */ /* 0x100fe200078e0a12 */
[----:B------:R-:W-:Y:S01]  /*1010*/  @!P2 IADD3 R12, PT, PT, R12, 0x1, RZ ;  /* 0x000000010c0ca810 */ /* 0x000fe20007ffe0ff */
[----:B------:R-:W-:Y:S01]  /*1020*/  @!P4 IMAD.IADD R25, R25, 0x1, -R18 ;  /* 0x000000011919c824 */ /* 0x000fe200078e0a12 */
[----:B------:R-:W-:Y:S01]  /*1030*/  ISETP.NE.AND P2, PT, R7, RZ, PT ;  /* 0x000000ff0700720c */ /* 0x000fe20003f45270 */
[----:B------:R-:W-:Y:S01]  /*1040*/  @!P4 VIADD R23, R23, 0x1 ;  /* 0x000000011717c836 */ /* 0x000fe20000000000 */
[-C--:B------:R-:W-:Y:S02]  /*1050*/  ISETP.GE.U32.AND P3, PT, R13, R18.reuse, PT ;  /* 0x000000120d00720c */ /* 0x080fe40003f66070 */
[----:B------:R-:W-:Y:S02]  /*1060*/  ISETP.GE.U32.AND P5, PT, R25, R18, PT ;  /* 0x000000121900720c */ /* 0x000fe40003fa6070 */
[-C--:B------:R-:W-:Y:S02]  /*1070*/  LOP3.LUT R13, R8, R7.reuse, RZ, 0x3c, !PT ;  /* 0x00000007080d7212 */ /* 0x080fe400078e3cff */
[----:B------:R-:W-:-:S02]  /*1080*/  LOP3.LUT R18, R10, R7, RZ, 0x3c, !PT ;  /* 0x000000070a127212 */ /* 0x000fc400078e3cff */
[----:B------:R-:W-:Y:S02]  /*1090*/  ISETP.GE.AND P1, PT, R13, RZ, PT ;  /* 0x000000ff0d00720c */ /* 0x000fe40003f26270 */
[----:B------:R-:W-:-:S03]  /*10a0*/  ISETP.GE.AND P6, PT, R18, RZ, PT ;  /* 0x000000ff1200720c */ /* 0x000fc60003fc6270 */
[----:B------:R-:W-:Y:S02]  /*10b0*/  @P3 VIADD R12, R12, 0x1 ;  /* 0x000000010c0c3836 */ /* 0x000fe40000000000 */
[----:B------:R-:W-:-:S05]  /*10c0*/  @P5 IADD3 R23, PT, PT, R23, 0x1, RZ ;  /* 0x0000000117175810 */ /* 0x000fca0007ffe0ff */
[----:B------:R-:W-:Y:S02]  /*10d0*/  IMAD.MOV.U32 R13, RZ, RZ, R23 ;  /* 0x000000ffff0d7224 */ /* 0x000fe400078e0017 */
[----:B------:R-:W-:-:S03]  /*10e0*/  @!P1 IMAD.MOV R12, RZ, RZ, -R12 ;  /* 0x000000ffff0c9224 */ /* 0x000fc600078e0a0c */
[----:B------:R-:W-:Y:S02]  /*10f0*/  @!P6 IADD3 R13, PT, PT, -R13, RZ, RZ ;  /* 0x000000ff0d0de210 */ /* 0x000fe40007ffe1ff */
        /* <DEDUP_REMOVED lines=10> */
.L_x_57:
[----:B------:R-:W-:Y:S05]  /*11a0*/  BSYNC.RECONVERGENT B0 ;  /* 0x0000000000007941 */ /* 0x000fea0003800200 */
.L_x_56:
[----:B------:R-:W-:-:S04]  /*11b0*/  UIADD3 UR5, UPT, UPT, UR5, 0x4, URZ ;  /* 0x0000000405057890 */ /* 0x000fc8000fffe0ff */
[----:B------:R-:W-:-:S09]  /*11c0*/  UISETP.NE.AND UP1, UPT, UR5, UR6, UPT ;  /* 0x000000060500728c */ /* 0x000fd2000bf25270 */
[----:B------:R-:W-:Y:S05]  /*11d0*/  BRA.U UP1, `(.L_x_58) ;  /* 0xfffffff101687547 */ /* 0x000fea000b83ffff */
[----:B------:R-:W-:-:S05]  /*11e0*/  UMOV UR5, UR6 ;  /* 0x0000000600057c82 */ /* 0x000fca0008000000 */
.L_x_49:
[----:B------:R-:W-:-:S09]  /*11f0*/  UISETP.NE.AND UP1, UPT, UR10, URZ, UPT ;  /* 0x000000ff0a00728c */ /* 0x000fd2000bf25270 */
[----:B------:R-:W-:Y:S05]  /*1200*/  BRA.U !UP1, `(.L_x_59) ;  /* 0x0000000d09007547 */ /* 0x000fea000b800000 */
[----:B------:R-:W-:-:S09]  /*1210*/  UISETP.NE.AND UP1, UPT, UR10, 0x1, UPT ;  /* 0x000000010a00788c */ /* 0x000fd2000bf25270 */
[----:B------:R-:W-:Y:S05]  /*1220*/  BRA.U !UP1, `(.L_x_60) ;  /* 0x0000000509f47547 */ /* 0x000fea000b800000 */
[----:B0-----:R-:W-:Y:S01]  /*1230*/  VIADD R17, R4, UR5 ;  /* 0x0000000504117c36 */ /* 0x001fe20008000000 */
[----:B------:R-:W-:Y:S04]  /*1240*/  BSSY.RECONVERGENT B0, `(.L_x_61) ;  /* 0x000003f000007945 */ /* 0x000fe80003800200 */
[C---:B------:R-:W-:Y:S02]  /*1250*/  ISETP.GE.AND P1, PT, R17.reuse, UR15, PT ;  /* 0x0000000f11007c0c */ /* 0x040fe4000bf26270 */
[C---:B------:R-:W-:Y:S02]  /*1260*/  IADD3 R7, PT, PT, R17.reuse, 0x1, RZ ;  /* 0x0000000111077810 */ /* 0x040fe40007ffe0ff */
[----:B------:R-:W-:Y:S02]  /*1270*/  ISETP.GT.AND P1, PT, R17, -0x1, !P1 ;  /* 0xffffffff1100780c */ /* 0x000fe40004f24270 */
[----:B------:R-:W-:-:S02]  /*1280*/  ISETP.GE.AND P3, PT, R7, UR15, PT ;  /* 0x0000000f07007c0c */ /* 0x000fc4000bf66270 */
[----:B------:R-:W-:Y:S02]  /*1290*/  PLOP3.LUT P2, PT, P0, P1, PT, 0x80, 0x8 ;  /* 0x000000000008781c */ /* 0x000fe40000743070 */
[----:B------:R-:W-:-:S04]  /*12a0*/  ISETP.GT.AND P3, PT, R7, -0x1, !P3 ;  /* 0xffffffff0700780c */ /* 0x000fc80005f64270 */
[----:B------:R-:W-:-:S07]  /*12b0*/  PLOP3.LUT P1, PT, P0, P3, PT, 0x80, 0x8 ;  /* 0x000000000008781c */ /* 0x000fce0000727070 */
[----:B------:R-:W-:Y:S06]  /*12c0*/  @!P2 BRA `(.L_x_62) ;  /* 0x0000000000d8a947 */ /* 0x000fec0003800000 */
[----:B---3--:R-:W0:Y:S01]  /*12d0*/  LDC R8, c[0x0][0x3ac] ;  /* 0x0000eb00ff087b82 */ /* 0x008e220000000800 */
[----:B------:R-:W1:Y:S01]  /*12e0*/  LDCU UR7, c[0x0][0x3b8] ;  /* 0x00007700ff0777ac */ /* 0x000e620008000800 */
[----:B------:R-:W-:-:S06]  /*12f0*/  IADD3 R17, PT, PT, R6, R17, RZ ;  /* 0x0000001106117210 */ /* 0x000fcc0007ffe0ff */
[----:B------:R-:W2:Y:S08]  /*1300*/  LDC R19, c[0x0][0x3a4] ;  /* 0x0000e900ff137b82 */ /* 0x000eb00000000800 */
[----:B------:R-:W3:Y:S01]  /*1310*/  LDC R15, c[0x0][0x3a8] ;  /* 0x0000ea00ff0f7b82 */ /* 0x000ee20000000800 */
[----:B-1----:R-:W-:Y:S01]  /*1320*/  UIMAD UR7, UR8, UR7, UR5 ;  /* 0x00000007080772a4 */ /* 0x002fe2000f8e0205 */
[----:B0-----:R-:W-:-:S04]  /*1330*/  IABS R14, R8 ;  /* 0x00000008000e7213 */ /* 0x001fc80000000000 */
[----:B----4-:R-:W0:Y:S01]  /*1340*/  I2F.RP R10, R14 ;  /* 0x0000000e000a7306 */ /* 0x010e220000209400 */
[----:B--2---:R-:W-:Y:S02]  /*1350*/  IABS R16, R19 ;  /* 0x0000001300107213 */ /* 0x004fe40000000000 */
[----:B------:R-:W-:-:S04]  /*1360*/  LOP3.LUT R19, R19, R8, RZ, 0x3c, !PT ;  /* 0x0000000813137212 */ /* 0x000fc800078e3cff */
[----:B------:R-:W-:Y:S02]  /*1370*/  ISETP.GE.AND P5, PT, R19, RZ, PT ;  /* 0x000000ff1300720c */ /* 0x000fe40003fa6270 */
[----:B---3--:R-:W-:Y:S02]  /*1380*/  IABS R18, R15 ;  /* 0x0000000f00127213 */ /* 0x008fe40000000000 */
[-C--:B------:R-:W-:Y:S01]  /*1390*/  LOP3.LUT R15, R15, R8.reuse, RZ, 0x3c, !PT ;  /* 0x000000080f0f7212 */ /* 0x080fe200078e3cff */
[----:B0-----:R-:W0:Y:S01]  /*13a0*/  MUFU.RCP R10, R10 ;  /* 0x0000000a000a7308 */ /* 0x001e220000001000 */
[----:B------:R-:W-:Y:S01]  /*13b0*/  LOP3.LUT R19, RZ, R8, RZ, 0x33, !PT ;  /* 0x00000008ff137212 */ /* 0x000fe200078e33ff */
[----:B0-----:R-:W-:-:S06]  /*13c0*/  VIADD R12, R10, 0xffffffe ;  /* 0x0ffffffe0a0c7836 */ /* 0x001fcc0000000000 */
[----:B------:R0:W1:Y:S02]  /*13d0*/  F2I.FTZ.U32.TRUNC.NTZ R13, R12 ;  /* 0x0000000c000d7305 */ /* 0x000064000021f000 */
[----:B0-----:R-:W-:Y:S02]  /*13e0*/  HFMA2 R12, -RZ, RZ, 0, 0 ;  /* 0x00000000ff0c7431 */ /* 0x001fe400000001ff */
[----:B-1----:R-:W-:-:S04]  /*13f0*/  IMAD.MOV R21, RZ, RZ, -R13 ;  /* 0x000000ffff157224 */ /* 0x002fc800078e0a0d */
        /* <DEDUP_REMOVED lines=11> */
[--C-:B------:R-:W-:Y:S02]  /*14b0*/  @!P2 IMAD.IADD R21, R21, 0x1, -R14.reuse ;  /* 0x000000011515a824 */ /* 0x100fe400078e0a0e */
[----:B------:R-:W-:Y:S01]  /*14c0*/  @!P6 IMAD.IADD R13, R13, 0x1, -R14 ;  /* 0x000000010d0de824 */ /* 0x000fe200078e0a0e */
[----:B------:R-:W-:Y:S01]  /*14d0*/  @!P6 IADD3 R16, PT, PT, R16, 0x1, RZ ;  /* 0x000000011010e810 */ /* 0x000fe20007ffe0ff */
[----:B------:R-:W-:Y:S01]  /*14e0*/  @!P2 VIADD R10, R10, 0x1 ;  /* 0x000000010a0aa836 */ /* 0x000fe20000000000 */
[-C--:B------:R-:W-:Y:S02]  /*14f0*/  ISETP.GE.U32.AND P4, PT, R21, R14.reuse, PT ;  /* 0x0000000e1500720c */ /* 0x080fe40003f86070 */
[----:B------:R-:W-:Y:S02]  /*1500*/  ISETP.GE.U32.AND P3, PT, R13, R14, PT ;  /* 0x0000000e0d00720c */ /* 0x000fe40003f66070 */
[----:B------:R-:W-:Y:S01]  /*1510*/  ISETP.GE.AND P6, PT, R15, RZ, PT ;  /* 0x000000ff0f00720c */ /* 0x000fe20003fc6270 */
[----:B------:R-:W0:Y:S01]  /*1520*/  LDC.64 R12, c[0x0][0x388] ;  /* 0x0000e200ff0c7b82 */ /* 0x000e220000000a00 */
[----:B------:R-:W-:-:S07]  /*1530*/  ISETP.NE.AND P2, PT, R8, RZ, PT ;  /* 0x000000ff0800720c */ /* 0x000fce0003f45270 */
[----:B------:R-:W1:Y:S01]  /*1540*/  LDC.64 R14, c[0x0][0x380] ;  /* 0x0000e000ff0e7b82 */ /* 0x000e620000000a00 */
[----:B------:R-:W-:Y:S01]  /*1550*/  @P4 IADD3 R10, PT, PT, R10, 0x1, RZ ;  /* 0x000000010a0a4810 */ /* 0x000fe20007ffe0ff */
[----:B------:R-:W-:-:S04]  /*1560*/  @P3 VIADD R16, R16, 0x1 ;  /* 0x0000000110103836 */ /* 0x000fc80000000000 */
[----:B------:R-:W-:Y:S02]  /*1570*/  @!P5 IMAD.MOV R16, RZ, RZ, -R16 ;  /* 0x000000ffff10d224 */ /* 0x000fe400078e0a10 */
[----:B------:R-:W-:-:S03]  /*1580*/  @!P6 IMAD.MOV R10, RZ, RZ, -R10 ;  /* 0x000000ffff0ae224 */ /* 0x000fc600078e0a0a */
[C---:B------:R-:W-:Y:S02]  /*1590*/  SEL R16, R19.reuse, R16, !P2 ;  /* 0x0000001013107207 */ /* 0x040fe40005000000 */
[----:B------:R-:W-:-:S03]  /*15a0*/  SEL R19, R19, R10, !P2 ;  /* 0x0000000a13137207 */ /* 0x000fc60005000000 */
[----:B------:R-:W-:Y:S02]  /*15b0*/  IMAD R8, R16, UR7, RZ ;  /* 0x0000000710087c24 */ /* 0x000fe4000f8e02ff */
[C---:B------:R-:W-:Y:S02]  /*15c0*/  IMAD R17, R0.reuse, R16, R17 ;  /* 0x0000001000117224 */ /* 0x040fe400078e0211 */
[----:B------:R-:W-:Y:S02]  /*15d0*/  IMAD R19, R0, R19, R8 ;  /* 0x0000001300137224 */ /* 0x000fe400078e0208 */
[----:B-1----:R-:W-:-:S04]  /*15e0*/  IMAD.WIDE R14, R17, 0x4, R14 ;  /* 0x00000004110e7825 */ /* 0x002fc800078e020e */
[----:B0-----:R-:W-:Y:S02]  /*15f0*/  IMAD.WIDE R12, R19, 0x4, R12 ;  /* 0x00000004130c7825 */ /* 0x001fe400078e020c */
[----:B------:R-:W2:Y:S04]  /*1600*/  LDG.E R14, desc[UR12][R14.64] ;  /* 0x0000000c0e0e7981 */ /* 0x000ea8000c1e1900 */
[----:B------:R-:W2:Y:S02]  /*1610*/  LDG.E R12, desc[UR12][R12.64] ;  /* 0x0000000c0c0c7981 */ /* 0x000ea4000c1e1900 */
[----:B--2---:R-:W-:-:S07]  /*1620*/  FFMA R9, R14, R12, R9 ;  /* 0x0000000c0e097223 */ /* 0x004fce0000000009 */
.L_x_62:
[----:B------:R-:W-:Y:S05]  /*1630*/  BSYNC.RECONVERGENT B0 ;  /* 0x0000000000007941 */ /* 0x000fea0003800200 */
.L_x_61:
[----:B------:R-:W-:Y:S04]  /*1640*/  BSSY.RECONVERGENT B0, `(.L_x_63) ;  /* 0x000003a000007945 */ /* 0x000fe80003800200 */
[----:B------:R-:W-:Y:S05]  /*1650*/  @!P1 BRA `(.L_x_64) ;  /* 0x0000000000e09947 */ /* 0x000fea0003800000 */
[----:B---3--:R-:W4:Y:S01]  /*1660*/  LDC R8, c[0x0][0x3ac] ;  /* 0x0000eb00ff087b82 */ /* 0x008f220000000800 */
[----:B------:R-:W0:Y:S01]  /*1670*/  LDCU UR7, c[0x0][0x3b8] ;  /* 0x00007700ff0777ac */ /* 0x000e220008000800 */
[----:B------:R-:W-:-:S06]  /*1680*/  IMAD.IADD R7, R6, 0x1, R7 ;  /* 0x0000000106077824 */ /* 0x000fcc00078e0207 */
[----:B------:R-:W1:Y:S08]  /*1690*/  LDC R19, c[0x0][0x3a4] ;  /* 0x0000e900ff137b82 */ /* 0x000e700000000800 */
[----:B------:R-:W2:Y:S01]  /*16a0*/  LDC R15, c[0x0][0x3a8] ;  /* 0x0000ea00ff0f7b82 */ /* 0x000ea20000000800 */
[----:B0-----:R-:W-:Y:S01]  /*16b0*/  UIMAD UR7, UR8, UR7, UR5 ;  /* 0x00000007080772a4 */ /* 0x001fe2000f8e0205 */
[----:B----4-:R-:W-:-:S04]  /*16c0*/  IABS R10, R8 ;  /* 0x00000008000a7213 */ /* 0x010fc80000000000 */
[----:B------:R-:W0:Y:S01]  /*16d0*/  I2F.RP R14, R10 ;  /* 0x0000000a000e7306 */ /* 0x000e220000209400 */
[----:B-1----:R-:W-:Y:S02]  /*16e0*/  IABS R16, R19 ;  /* 0x0000001300107213 */ /* 0x002fe40000000000 */
[----:B------:R-:W-:-:S04]  /*16f0*/  LOP3.LUT R19, R19, R8, RZ, 0x3c, !PT ;  /* 0x0000000813137212 */ /* 0x000fc800078e3cff */
[----:B------:R-:W-:Y:S01]  /*1700*/  ISETP.GE.AND P1, PT, R19, RZ, PT ;  /* 0x000000ff1300720c */ /* 0x000fe20003f26270 */
[----:B0-----:R-:W0:Y:S02]  /*1710*/  MUFU.RCP R14, R14 ;  /* 0x0000000e000e7308 */ /* 0x001e240000001000 */
[----:B0-----:R-:W-:Y:S01]  /*1720*/  VIADD R12, R14, 0xffffffe ;  /* 0x0ffffffe0e0c7836 */ /* 0x001fe20000000000 */
[----:B--2---:R-:W-:Y:S02]  /*1730*/  IABS R14, R15 ;  /* 0x0000000f000e7213 */ /* 0x004fe40000000000 */
[----:B------:R-:W-:-:S03]  /*1740*/  LOP3.LUT R15, R15, R8, RZ, 0x3c, !PT ;  /* 0x000000080f0f7212 */ /* 0x000fc600078e3cff */
[----:B------:R0:W1:Y:S01]  /*1750*/  F2I.FTZ.U32.TRUNC.NTZ R13, R12 ;  /* 0x0000000c000d7305 */ /* 0x000062000021f000 */
[----:B------:R-:W-:Y:S02]  /*1760*/  ISETP.GE.AND P6, PT, R15, RZ, PT ;  /* 0x000000ff0f00720c */ /* 0x000fe40003fc6270 */
[----:B0-----:R-:W-:Y:S01]  /*1770*/  MOV R12, RZ ;  /* 0x000000ff000c7202 */ /* 0x001fe20000000f00 */
        /* <DEDUP_REMOVED lines=9> */
[C---:B------:R-:W-:Y:S01]  /*1810*/  IMAD R13, R10.reuse, R12, R13 ;  /* 0x0000000c0a0d7224 */ /* 0x040fe200078e020d */
[----:B------:R-:W0:Y:S02]  /*1820*/  LDC.64 R14, c[0x0][0x380] ;  /* 0x0000e000ff0e7b82 */ /* 0x000e240000000a00 */
        /* <DEDUP_REMOVED lines=8> */
[----:B------:R-:W1:Y:S01]  /*18b0*/  LDC.64 R12, c[0x0][0x388] ;  /* 0x0000e200ff0c7b82 */ /* 0x000e620000000a00 */
[----:B------:R-:W-:-:S02]  /*18c0*/  ISETP.NE.AND P2, PT, R8, RZ, PT ;  /* 0x000000ff0800720c */ /* 0x000fc40003f45270 */
[----:B------:R-:W-:-:S06]  /*18d0*/  LOP3.LUT R17, RZ, R8, RZ, 0x33, !PT ;  /* 0x00000008ff117212 */ /* 0x000fcc00078e33ff */
[----:B------:R-:W-:Y:S02]  /*18e0*/  @P5 IADD3 R18, PT, PT, R18, 0x1, RZ ;  /* 0x0000000112125810 */ /* 0x000fe40007ffe0ff */
[----:B------:R-:W-:-:S03]  /*18f0*/  @P3 VIADD R16, R16, 0x1 ;  /* 0x0000000110103836 */ /* 0x000fc60000000000 */
[----:B------:R-:W-:Y:S02]  /*1900*/  IMAD.MOV.U32 R8, RZ, RZ, R18 ;  /* 0x000000ffff087224 */ /* 0x000fe400078e0012 */
[----:B------:R-:W-:Y:S02]  /*1910*/  IMAD.MOV.U32 R10, RZ, RZ, R16 ;  /* 0x000000ffff0a7224 */ /* 0x000fe400078e0010 */
[----:B------:R-:W-:-:S03]  /*1920*/  @!P6 IMAD.MOV R8, RZ, RZ, -R8 ;  /* 0x000000ffff08e224 */ /* 0x000fc600078e0a08 */
[----:B------:R-:W-:-:S04]  /*1930*/  @!P1 IADD3 R10, PT, PT, -R10, RZ, RZ ;  /* 0x000000ff0a0a9210 */ /* 0x000fc80007ffe1ff */
[C---:B------:R-:W-:Y:S02]  /*1940*/  SEL R10, R17.reuse, R10, !P2 ;  /* 0x0000000a110a7207 */ /* 0x040fe40005000000 */
[----:B------:R-:W-:-:S03]  /*1950*/  SEL R17, R17, R8, !P2 ;  /* 0x0000000811117207 */ /* 0x000fc60005000000 */
[----:B------:R-:W-:Y:S02]  /*1960*/  IMAD R8, R10, UR7, R10 ;  /* 0x000000070a087c24 */ /* 0x000fe4000f8e020a */
[C---:B------:R-:W-:Y:S02]  /*1970*/  IMAD R7, R0.reuse, R10, R7 ;  /* 0x0000000a00077224 */ /* 0x040fe400078e0207 */
[----:B------:R-:W-:Y:S02]  /*1980*/  IMAD R17, R0, R17, R8 ;  /* 0x0000001100117224 */ /* 0x000fe400078e0208 */
[----:B0-----:R-:W-:-:S04]  /*1990*/  IMAD.WIDE R14, R7, 0x4, R14 ;  /* 0x00000004070e7825 */ /* 0x001fc800078e020e */
[----:B-1----:R-:W-:Y:S02]  /*19a0*/  IMAD.WIDE R12, R17, 0x4, R12 ;  /* 0x00000004110c7825 */ /* 0x002fe400078e020c */
[----:B------:R-:W2:Y:S04]  /*19b0*/  LDG.E R14, desc[UR12][R14.64] ;  /* 0x0000000c0e0e7981 */ /* 0x000ea8000c1e1900 */
[----:B------:R-:W2:Y:S02]  /*19c0*/  LDG.E R12, desc[UR12][R12.64] ;  /* 0x0000000c0c0c7981 */ /* 0x000ea4000c1e1900 */
[----:B--2---:R-:W-:-:S07]  /*19d0*/  FFMA R9, R14, R12, R9 ;  /* 0x0000000c0e097223 */ /* 0x004fce0000000009 */
.L_x_64:
[----:B------:R-:W-:Y:S05]  /*19e0*/  BSYNC.RECONVERGENT B0 ;  /* 0x0000000000007941 */ /* 0x000fea0003800200 */
.L_x_63:
[----:B------:R-:W-:-:S12]  /*19f0*/  UIADD3 UR5, UPT, UPT, UR5, 0x2, URZ ;  /* 0x0000000205057890 */ /* 0x000fd8000fffe0ff */
.L_x_60:
[----:B------:R-:W1:Y:S02]  /*1a00*/  LDCU UR9, c[0x0][0x3b8] ;  /* 0x00007700ff0977ac */ /* 0x000e640008000800 */
[----:B-1----:R-:W-:-:S09]  /*1a10*/  ULOP3.LUT UP1, URZ, UR9, 0x1, URZ, 0xc0, !UPT ;  /* 0x0000000109ff7892 */ /* 0x002fd2000f82c0ff */
[----:B------:R-:W-:Y:S05]  /*1a20*/  BRA.U !UP1, `(.L_x_59) ;  /* 0x0000000109f87547 */ /* 0x000fea000b800000 */
[----:B0-----:R-:W-:Y:S01]  /*1a30*/  IADD3 R7, PT, PT, R4, UR5, RZ ;  /* 0x0000000504077c10 */ /* 0x001fe2000fffe0ff */
[----:B------:R-:W-:Y:S03]  /*1a40*/  BSSY.RECONVERGENT B0, `(.L_x_59) ;  /* 0x000003c000007945 */ /* 0x000fe60003800200 */
[----:B------:R-:W-:-:S04]  /*1a50*/  ISETP.GE.AND P1, PT, R7, UR15, PT ;  /* 0x0000000f07007c0c */ /* 0x000fc8000bf26270 */
[----:B------:R-:W-:-:S04]  /*1a60*/  ISETP.GT.AND P1, PT, R7, -0x1, !P1 ;  /* 0xffffffff0700780c */ /* 0x000fc80004f24270 */
[----:B------:R-:W-:-:S13]  /*1a70*/  PLOP3.LUT P1, PT, P0, P1, PT, 0x80, 0x8 ;  /* 0x000000000008781c */ /* 0x000fda0000723070 */
[----:B------:R-:W-:Y:S05]  /*1a80*/  @!P1 BRA `(.L_x_65) ;  /* 0x0000000000dc9947 */ /* 0x000fea0003800000 */
[----:B---3--:R-:W4:Y:S01]  /*1a90*/  LDC R8, c[0x0][0x3ac] ;  /* 0x0000eb00ff087b82 */ /* 0x008f220000000800 */
[----:B------:R-:W-:Y:S01]  /*1aa0*/  UIMAD UR7, UR8, UR9, UR5 ;  /* 0x00000009080772a4 */ /* 0x000fe2000f8e0205 */
[----:B------:R-:W-:-:S06]  /*1ab0*/  IADD3 R7, PT, PT, R6, R7, RZ ;  /* 0x0000000706077210 */ /* 0x000fcc0007ffe0ff */
[----:B------:R-:W0:Y:S08]  /*1ac0*/  LDC R19, c[0x0][0x3a4] ;  /* 0x0000e900ff137b82 */ /* 0x000e300000000800 */
[----:B------:R-:W1:Y:S01]  /*1ad0*/  LDC R15, c[0x0][0x3a8] ;  /* 0x0000ea00ff0f7b82 */ /* 0x000e620000000800 */
[----:B----4-:R-:W-:-:S04]  /*1ae0*/  IABS R10, R8 ;  /* 0x00000008000a7213 */ /* 0x010fc80000000000 */
[----:B------:R-:W2:Y:S01]  /*1af0*/  I2F.RP R14, R10 ;  /* 0x0000000a000e7306 */ /* 0x000ea20000209400 */
[----:B0-----:R-:W-:Y:S02]  /*1b00*/  IABS R16, R19 ;  /* 0x0000001300107213 */ /* 0x001fe40000000000 */
[----:B------:R-:W-:-:S04]  /*1b10*/  LOP3.LUT R19, R19, R8, RZ, 0x3c, !PT ;  /* 0x0000000813137212 */ /* 0x000fc800078e3cff */
[----:B------:R-:W-:Y:S01]  /*1b20*/  ISETP.GE.AND P2, PT, R19, RZ, PT ;  /* 0x000000ff1300720c */ /* 0x000fe20003f46270 */
[----:B--2---:R-:W0:Y:S02]  /*1b30*/  MUFU.RCP R14, R14 ;  /* 0x0000000e000e7308 */ /* 0x004e240000001000 */
[----:B0-----:R-:W-:Y:S01]  /*1b40*/  VIADD R12, R14, 0xffffffe ;  /* 0x0ffffffe0e0c7836 */ /* 0x001fe20000000000 */
[----:B-1----:R-:W-:Y:S02]  /*1b50*/  IABS R14, R15 ;  /* 0x0000000f000e7213 */ /* 0x002fe40000000000 */
[----:B------:R-:W-:-:S03]  /*1b60*/  LOP3.LUT R15, R15, R8, RZ, 0x3c, !PT ;  /* 0x000000080f0f7212 */ /* 0x000fc600078e3cff */
[----:B------:R0:W1:Y:S01]  /*1b70*/  F2I.FTZ.U32.TRUNC.NTZ R13, R12 ;  /* 0x0000000c000d7305 */ /* 0x000062000021f000 */
[----:B------:R-:W-:Y:S01]  /*1b80*/  ISETP.GE.AND P5, PT, R15, RZ, PT ;  /* 0x000000ff0f00720c */ /* 0x000fe20003fa6270 */
        /* <DEDUP_REMOVED lines=23> */
[----:B------:R-:W-:Y:S02]  /*1d00*/  @P4 VIADD R18, R18, 0x1 ;  /* 0x0000000112124836 */ /* 0x000fe40000000000 */
[----:B------:R-:W-:Y:S02]  /*1d10*/  @P1 IADD3 R16, PT, PT, R16, 0x1, RZ ;  /* 0x0000000110101810 */ /* 0x000fe40007ffe0ff */
[----:B------:R-:W-:Y:S02]  /*1d20*/  IMAD.MOV.U32 R8, RZ, RZ, R18 ;  /* 0x000000ffff087224 */ /* 0x000fe400078e0012 */
[----:B------:R-:W-:Y:S02]  /*1d30*/  MOV R10, R16 ;  /* 0x00000010000a7202 */ /* 0x000fe40000000f00 */
[----:B------:R-:W-:Y:S02]  /*1d40*/  @!P5 IMAD.MOV R8, RZ, RZ, -R8 ;  /* 0x000000ffff08d224 */ /* 0x000fe400078e0a08 */
[----:B------:R-:W-:-:S04]  /*1d50*/  @!P2 IADD3 R10, PT, PT, -R10, RZ, RZ ;  /* 0x000000ff0a0aa210 */ /* 0x000fc80007ffe1ff */
[C---:B------:R-:W-:Y:S02]  /*1d60*/  SEL R10, R17.reuse, R10, !P0 ;  /* 0x0000000a110a7207 */ /* 0x040fe40004000000 */
[----:B------:R-:W-:-:S03]  /*1d70*/  SEL R17, R17, R8, !P0 ;  /* 0x0000000811117207 */ /* 0x000fc60004000000 */
[----:B------:R-:W-:Y:S02]  /*1d80*/  IMAD R6, R10, UR7, RZ ;  /* 0x000000070a067c24 */ /* 0x000fe4000f8e02ff */
[C---:B------:R-:W-:Y:S02]  /*1d90*/  IMAD R7, R0.reuse, R10, R7 ;  /* 0x0000000a00077224 */ /* 0x040fe400078e0207 */
[----:B------:R-:W-:Y:S02]  /*1da0*/  IMAD R17, R0, R17, R6 ;  /* 0x0000001100117224 */ /* 0x000fe400078e0206 */
[----:B0-----:R-:W-:-:S04]  /*1db0*/  IMAD.WIDE R14, R7, 0x4, R14 ;  /* 0x00000004070e7825 */ /* 0x001fc800078e020e */
[----:B-1----:R-:W-:Y:S02]  /*1dc0*/  IMAD.WIDE R12, R17, 0x4, R12 ;  /* 0x00000004110c7825 */ /* 0x002fe400078e020c */
[----:B------:R-:W2:Y:S04]  /*1dd0*/  LDG.E R14, desc[UR12][R14.64] ;  /* 0x0000000c0e0e7981 */ /* 0x000ea8000c1e1900 */
[----:B------:R-:W2:Y:S02]  /*1de0*/  LDG.E R12, desc[UR12][R12.64] ;  /* 0x0000000c0c0c7981 */ /* 0x000ea4000c1e1900 */
[----:B--2---:R-:W-:-:S07]  /*1df0*/  FFMA R9, R14, R12, R9 ;  /* 0x0000000c0e097223 */ /* 0x004fce0000000009 */
.L_x_65:
[----:B------:R-:W-:Y:S05]  /*1e00*/  BSYNC.RECONVERGENT B0 ;  /* 0x0000000000007941 */ /* 0x000fea0003800200 */
.L_x_59:
[----:B------:R-:W-:Y:S05]  /*1e10*/  BRA.U UP0, `(.L_x_66) ;  /* 0xffffffe500087547 */ /* 0x000fea000b83ffff */
.L_x_48:
[----:B------:R-:W3:Y:S02]  /*1e20*/  LDC.64 R4, c[0x0][0x3a8] ;  /* 0x0000ea00ff047b82 */ /* 0x000ee40000000a00 */
[----:B---3--:R-:W-:Y:S02]  /*1e30*/  IABS R8, R5 ;  /* 0x0000000500087213 */ /* 0x008fe40000000000 */
[----:B------:R-:W-:Y:S02]  /*1e40*/  IABS R12, R4 ;  /* 0x00000004000c7213 */ /* 0x000fe40000000000 */
[----:B----4-:R-:W1:Y:S08]  /*1e50*/  I2F.RP R10, R8 ;  /* 0x00000008000a7306 */ /* 0x010e700000209400 */
[----:B-1----:R-:W1:Y:S02]  /*1e60*/  MUFU.RCP R10, R10 ;  /* 0x0000000a000a7308 */ /* 0x002e640000001000 */
[----:B-1----:R-:W-:-:S06]  /*1e70*/  VIADD R6, R10, 0xffffffe ;  /* 0x0ffffffe0a067836 */ /* 0x002fcc0000000000 */
[----:B0-----:R0:W1:Y:S02]  /*1e80*/  F2I.FTZ.U32.TRUNC.NTZ R7, R6 ;  /* 0x0000000600077305 */ /* 0x001064000021f000 */
[----:B0-----:R-:W-:Y:S01]  /*1e90*/  IMAD.MOV.U32 R6, RZ, RZ, RZ ;  /* 0x000000ffff067224 */ /* 0x001fe200078e00ff */
[----:B-1----:R-:W-:-:S05]  /*1ea0*/  IADD3 R11, PT, PT, RZ, -R7, RZ ;  /* 0x80000007ff0b7210 */ /* 0x002fca0007ffe0ff */
[----:B------:R-:W-:-:S04]  /*1eb0*/  IMAD R11, R11, R8, RZ ;  /* 0x000000080b0b7224 */ /* 0x000fc800078e02ff */
[----:B------:R-:W-:Y:S01]  /*1ec0*/  IMAD.HI.U32 R11, R7, R11, R6 ;  /* 0x0000000b070b7227 */ /* 0x000fe200078e0006 */
[----:B------:R-:W-:Y:S02]  /*1ed0*/  MOV R7, R12 ;  /* 0x0000000c00077202 */ /* 0x000fe40000000f00 */
[----:B------:R-:W-:-:S03]  /*1ee0*/  LOP3.LUT R6, R4, R5, RZ, 0x3c, !PT ;  /* 0x0000000504067212 */ /* 0x000fc600078e3cff */
[----:B------:R-:W-:Y:S01]  /*1ef0*/  IMAD.HI.U32 R11, R11, R7, RZ ;  /* 0x000000070b0b7227 */ /* 0x000fe200078e00ff */
[----:B------:R-:W-:-:S03]  /*1f00*/  ISETP.GE.AND P2, PT, R6, RZ, PT ;  /* 0x000000ff0600720c */ /* 0x000fc60003f46270 */
[----:B------:R-:W-:-:S04]  /*1f10*/  IMAD.MOV R10, RZ, RZ, -R11 ;  /* 0x000000ffff0a7224 */ /* 0x000fc800078e0a0b */
[----:B------:R-:W-:-:S05]  /*1f20*/  IMAD R7, R8, R10, R7 ;  /* 0x0000000a08077224 */ /* 0x000fca00078e0207 */
[----:B------:R-:W-:-:S13]  /*1f30*/  ISETP.GT.U32.AND P0, PT, R8, R7, PT ;  /* 0x000000070800720c */ /* 0x000fda0003f04070 */
[-C--:B------:R-:W-:Y:S01]  /*1f40*/  @!P0 IADD3 R7, PT, PT, R7, -R8.reuse, RZ ;  /* 0x8000000807078210 */ /* 0x080fe20007ffe0ff */
[----:B------:R-:W-:Y:S01]  /*1f50*/  @!P0 VIADD R11, R11, 0x1 ;  /* 0x000000010b0b8836 */ /* 0x000fe20000000000 */
[----:B------:R-:W-:Y:S02]  /*1f60*/  ISETP.NE.AND P0, PT, R5, RZ, PT ;  /* 0x000000ff0500720c */ /* 0x000fe40003f05270 */
[----:B------:R-:W-:Y:S02]  /*1f70*/  ISETP.GE.U32.AND P1, PT, R7, R8, PT ;  /* 0x000000080700720c */ /* 0x000fe40003f26070 */
[----:B------:R-:W0:Y:S11]  /*1f80*/  LDC.64 R6, c[0x0][0x390] ;  /* 0x0000e400ff067b82 */ /* 0x000e360000000a00 */
[----:B------:R-:W-:-:S05]  /*1f90*/  @P1 IADD3 R11, PT, PT, R11, 0x1, RZ ;  /* 0x000000010b0b1810 */ /* 0x000fca0007ffe0ff */
[----:B------:R-:W-:Y:S01]  /*1fa0*/  @!P2 IMAD.MOV R11, RZ, RZ, -R11 ;  /* 0x000000ffff0ba224 */ /* 0x000fe200078e0a0b */
[----:B------:R-:W-:-:S05]  /*1fb0*/  @!P0 LOP3.LUT R11, RZ, R5, RZ, 0x33, !PT ;  /* 0x00000005ff0b8212 */ /* 0x000fca00078e33ff */
[----:B------:R-:W-:Y:S02]  /*1fc0*/  IMAD R5, R0, R11, RZ ;  /* 0x0000000b00057224 */ /* 0x000fe400078e02ff */
[----:B------:R-:W1:Y:S01]  /*1fd0*/  S2R R0, SR_TID.X ;  /* 0x0000000000007919 */ /* 0x000e620000002100 */
[----:B------:R-:W2:Y:S01]  /*1fe0*/  LDC.64 R10, c[0x0][0x398] ;  /* 0x0000e600ff0a7b82 */ /* 0x000ea20000000a00 */
[----:B0-----:R-:W-:-:S06]  /*1ff0*/  IMAD.WIDE R6, R5, 0x4, R6 ;  /* 0x0000000405067825 */ /* 0x001fcc00078e0206 */
[----:B------:R-:W3:Y:S01]  /*2000*/  LDG.E R6, desc[UR12][R6.64] ;  /* 0x0000000c06067981 */ /* 0x000ee2000c1e1900 */
[----:B-1----:R-:W-:-:S04]  /*2010*/  IMAD R3, R3, R4, R0 ;  /* 0x0000000403037224 */ /* 0x002fc800078e0200 */
[----:B------:R-:W-:-:S05]  /*2020*/  IMAD R2, R2, UR15, R3 ;  /* 0x0000000f02027c24 */ /* 0x000fca000f8e0203 */
[----:B------:R-:W-:-:S05]  /*2030*/  IADD3 R3, PT, PT, R5, R2, RZ ;  /* 0x0000000205037210 */ /* 0x000fca0007ffe0ff */
[----:B--2---:R-:W-:-:S04]  /*2040*/  IMAD.WIDE R2, R3, 0x4, R10 ;  /* 0x0000000403027825 */ /* 0x004fc800078e020a */
[----:B---3--:R-:W-:-:S05]  /*2050*/  FADD R9, R6, R9 ;  /* 0x0000000906097221 */ /* 0x008fca0000000000 */
[----:B------:R-:W-:Y:S01]  /*2060*/  STG.E desc[UR12][R2.64], R9 ;  /* 0x0000000902007986 */ /* 0x000fe2000c10190c */
[----:B------:R-:W-:Y:S05]  /*2070*/  EXIT ;  /* 0x000000000000794d */ /* 0x000fea0003800000 */
.L_x_67:
        /* <DEDUP_REMOVED lines=16> */
.L_x_75:


//--------------------- .nv.shared.reserved.0     --------------------------
	.section	.nv.shared.reserved.0,"aw",@nobits
	.weak		__nv_reservedSMEM_offset_0_alias
	.size		__nv_reservedSMEM_offset_0_alias, 0, 64
	.other		__nv_reservedSMEM_offset_0_alias,@"STO_CUDA_RESERVED_SHARED STV_DEFAULT"
__nv_reservedSMEM_offset_0_alias:
	.zero		0
	.zero		64


//--------------------- .nv.constant0._Z17rms_energy_kernelPKfPfiiii --------------------------
	.section	.nv.constant0._Z17rms_energy_kernelPKfPfiiii,"a",@progbits
	.sectionflags	@""
	.align	4
.nv.constant0._Z17rms_energy_kernelPKfPfiiii:
	.zero		928


//--------------------- .nv.constant0._Z25spectral_bandwidth_kernelPKfPfiiii --------------------------
	.section	.nv.constant0._Z25spectral_bandwidth_kernelPKfPfiiii,"a",@progbits
	.sectionflags	@""
	.align	4
.nv.constant0._Z25spectral_bandwidth_kernelPKfPfiiii:
	.zero		928


//--------------------- .nv.constant0._Z17avg_pool2d_kernelPKfPfiiiiii --------------------------
	.section	.nv.constant0._Z17avg_pool2d_kernelPKfPfiiiiii,"a",@progbits
	.sectionflags	@""
	.align	4
.nv.constant0._Z17avg_pool2d_kernelPKfPfiiiiii:
	.zero		936


//--------------------- .nv.constant0._Z11relu_kernelPfi --------------------------
	.section	.nv.constant0._Z11relu_kernelPfi,"a",@progbits
	.sectionflags	@""
	.align	4
.nv.constant0._Z11relu_kernelPfi:
	.zero		908


//--------------------- .nv.constant0._Z21grouped_conv2d_kernelPKfS0_S0_Pfiiiiiii --------------------------
	.section	.nv.constant0._Z21grouped_conv2d_kernelPKfS0_S0_Pfiiiiiii,"a",@progbits
	.sectionflags	@""
	.align	4
.nv.constant0._Z21grouped_conv2d_kernelPKfS0_S0_Pfiiiiiii:
	.zero		956


//--------------------- SYMBOLS --------------------------

	.type		.nv.reservedSmem.offset0,@object
	.size		.nv.reservedSmem.offset0,0x4
